//
// Generated by NVIDIA NVVM Compiler
//
// Compiler Build ID: CL-36424714
// Cuda compilation tools, release 13.0, V13.0.88
// Based on NVVM 20.0.0
//

.version 9.0
.target sm_100
.address_size 64

	// .globl	_Z26avg_pooling_forward_kernelPKfPfiiiiiii

.visible .entry _Z26avg_pooling_forward_kernelPKfPfiiiiiii(
	.param .u64 .ptr .align 1 _Z26avg_pooling_forward_kernelPKfPfiiiiiii_param_0,
	.param .u64 .ptr .align 1 _Z26avg_pooling_forward_kernelPKfPfiiiiiii_param_1,
	.param .u32 _Z26avg_pooling_forward_kernelPKfPfiiiiiii_param_2,
	.param .u32 _Z26avg_pooling_forward_kernelPKfPfiiiiiii_param_3,
	.param .u32 _Z26avg_pooling_forward_kernelPKfPfiiiiiii_param_4,
	.param .u32 _Z26avg_pooling_forward_kernelPKfPfiiiiiii_param_5,
	.param .u32 _Z26avg_pooling_forward_kernelPKfPfiiiiiii_param_6,
	.param .u32 _Z26avg_pooling_forward_kernelPKfPfiiiiiii_param_7,
	.param .u32 _Z26avg_pooling_forward_kernelPKfPfiiiiiii_param_8
)
{
	.reg .pred 	%p<15>;
	.reg .b32 	%r<91>;
	.reg .b32 	%f<93>;
	.reg .b64 	%rd<15>;

	ld.param.u64 	%rd4, [_Z26avg_pooling_forward_kernelPKfPfiiiiiii_param_0];
	ld.param.u64 	%rd3, [_Z26avg_pooling_forward_kernelPKfPfiiiiiii_param_1];
	ld.param.u32 	%r43, [_Z26avg_pooling_forward_kernelPKfPfiiiiiii_param_2];
	ld.param.u32 	%r37, [_Z26avg_pooling_forward_kernelPKfPfiiiiiii_param_3];
	ld.param.u32 	%r38, [_Z26avg_pooling_forward_kernelPKfPfiiiiiii_param_4];
	ld.param.u32 	%r39, [_Z26avg_pooling_forward_kernelPKfPfiiiiiii_param_5];
	ld.param.u32 	%r40, [_Z26avg_pooling_forward_kernelPKfPfiiiiiii_param_6];
	ld.param.u32 	%r41, [_Z26avg_pooling_forward_kernelPKfPfiiiiiii_param_7];
	ld.param.u32 	%r42, [_Z26avg_pooling_forward_kernelPKfPfiiiiiii_param_8];
	cvta.to.global.u64 	%rd1, %rd4;
	shl.b32 	%r44, %r42, 1;
	sub.s32 	%r45, %r38, %r40;
	add.s32 	%r46, %r45, %r44;
	div.s32 	%r47, %r46, %r41;
	add.s32 	%r1, %r47, 1;
	sub.s32 	%r48, %r39, %r40;
	add.s32 	%r49, %r48, %r44;
	div.s32 	%r50, %r49, %r41;
	add.s32 	%r2, %r50, 1;
	mov.u32 	%r51, %ctaid.x;
	mov.u32 	%r52, %ntid.x;
	mov.u32 	%r53, %tid.x;
	mad.lo.s32 	%r3, %r51, %r52, %r53;
	mul.lo.s32 	%r54, %r37, %r43;
	mad.lo.s32 	%r55, %r54, %r47, %r54;
	mad.lo.s32 	%r56, %r55, %r50, %r55;
	setp.ge.s32 	%p1, %r3, %r56;
	@%p1 bra 	$L__BB0_21;
	div.s32 	%r58, %r3, %r2;
	mul.lo.s32 	%r59, %r58, %r2;
	sub.s32 	%r4, %r3, %r59;
	rem.s32 	%r5, %r58, %r1;
	mul.lo.s32 	%r60, %r2, %r1;
	div.s32 	%r61, %r3, %r60;
	rem.s32 	%r62, %r61, %r37;
	mul.lo.s32 	%r63, %r60, %r37;
	div.s32 	%r64, %r3, %r63;
	mul.lo.s32 	%r65, %r5, %r41;
	sub.s32 	%r66, %r65, %r42;
	mul.lo.s32 	%r67, %r4, %r41;
	sub.s32 	%r68, %r67, %r42;
	add.s32 	%r69, %r66, %r40;
	min.s32 	%r6, %r69, %r38;
	add.s32 	%r70, %r68, %r40;
	min.s32 	%r7, %r70, %r39;
	max.s32 	%r81, %r66, 0;
	max.s32 	%r9, %r68, 0;
	mad.lo.s32 	%r10, %r64, %r37, %r62;
	setp.ge.s32 	%p2, %r81, %r6;
	mov.b32 	%r89, 0;
	mov.f32 	%f90, 0f00000000;
	@%p2 bra 	$L__BB0_18;
	sub.s32 	%r11, %r7, %r9;
	and.b32  	%r12, %r11, 15;
	and.b32  	%r13, %r11, 7;
	and.b32  	%r14, %r11, 3;
	and.b32  	%r72, %r11, -16;
	neg.s32 	%r15, %r72;
	mul.lo.s32 	%r16, %r10, %r38;
	mov.f32 	%f90, 0f00000000;
	mov.b32 	%r89, 0;
$L__BB0_3:
	setp.ge.s32 	%p3, %r9, %r7;
	@%p3 bra 	$L__BB0_17;
	sub.s32 	%r73, %r9, %r7;
	setp.gt.u32 	%p4, %r73, -16;
	add.s32 	%r74, %r81, %r16;
	mul.lo.s32 	%r19, %r74, %r39;
	mov.u32 	%r86, %r9;
	@%p4 bra 	$L__BB0_7;
	add.s32 	%r83, %r9, %r19;
	mov.u32 	%r84, %r15;
	mov.u32 	%r86, %r9;
$L__BB0_6:
	.pragma "nounroll";
	mul.wide.s32 	%rd5, %r83, 4;
	add.s64 	%rd6, %rd1, %rd5;
	ld.global.f32 	%f22, [%rd6];
	add.f32 	%f23, %f90, %f22;
	ld.global.f32 	%f24, [%rd6+4];
	add.f32 	%f25, %f23, %f24;
	ld.global.f32 	%f26, [%rd6+8];
	add.f32 	%f27, %f25, %f26;
	ld.global.f32 	%f28, [%rd6+12];
	add.f32 	%f29, %f27, %f28;
	ld.global.f32 	%f30, [%rd6+16];
	add.f32 	%f31, %f29, %f30;
	ld.global.f32 	%f32, [%rd6+20];
	add.f32 	%f33, %f31, %f32;
	ld.global.f32 	%f34, [%rd6+24];
	add.f32 	%f35, %f33, %f34;
	ld.global.f32 	%f36, [%rd6+28];
	add.f32 	%f37, %f35, %f36;
	ld.global.f32 	%f38, [%rd6+32];
	add.f32 	%f39, %f37, %f38;
	ld.global.f32 	%f40, [%rd6+36];
	add.f32 	%f41, %f39, %f40;
	ld.global.f32 	%f42, [%rd6+40];
	add.f32 	%f43, %f41, %f42;
	ld.global.f32 	%f44, [%rd6+44];
	add.f32 	%f45, %f43, %f44;
	ld.global.f32 	%f46, [%rd6+48];
	add.f32 	%f47, %f45, %f46;
	ld.global.f32 	%f48, [%rd6+52];
	add.f32 	%f49, %f47, %f48;
	ld.global.f32 	%f50, [%rd6+56];
	add.f32 	%f51, %f49, %f50;
	ld.global.f32 	%f52, [%rd6+60];
	add.f32 	%f90, %f51, %f52;
	add.s32 	%r86, %r86, 16;
	add.s32 	%r84, %r84, 16;
	add.s32 	%r83, %r83, 16;
	setp.ne.s32 	%p5, %r84, 0;
	@%p5 bra 	$L__BB0_6;
$L__BB0_7:
	add.s32 	%r89, %r11, %r89;
	setp.eq.s32 	%p6, %r12, 0;
	@%p6 bra 	$L__BB0_17;
	add.s32 	%r75, %r12, -1;
	setp.lt.u32 	%p7, %r75, 7;
	@%p7 bra 	$L__BB0_10;
	add.s32 	%r76, %r86, %r19;
	mul.wide.s32 	%rd7, %r76, 4;
	add.s64 	%rd8, %rd1, %rd7;
	ld.global.f32 	%f54, [%rd8];
	add.f32 	%f55, %f90, %f54;
	ld.global.f32 	%f56, [%rd8+4];
	add.f32 	%f57, %f55, %f56;
	ld.global.f32 	%f58, [%rd8+8];
	add.f32 	%f59, %f57, %f58;
	ld.global.f32 	%f60, [%rd8+12];
	add.f32 	%f61, %f59, %f60;
	ld.global.f32 	%f62, [%rd8+16];
	add.f32 	%f63, %f61, %f62;
	ld.global.f32 	%f64, [%rd8+20];
	add.f32 	%f65, %f63, %f64;
	ld.global.f32 	%f66, [%rd8+24];
	add.f32 	%f67, %f65, %f66;
	ld.global.f32 	%f68, [%rd8+28];
	add.f32 	%f90, %f67, %f68;
	add.s32 	%r86, %r86, 8;
$L__BB0_10:
	setp.eq.s32 	%p8, %r13, 0;
	@%p8 bra 	$L__BB0_17;
	add.s32 	%r77, %r13, -1;
	setp.lt.u32 	%p9, %r77, 3;
	@%p9 bra 	$L__BB0_13;
	add.s32 	%r78, %r86, %r19;
	mul.wide.s32 	%rd9, %r78, 4;
	add.s64 	%rd10, %rd1, %rd9;
	ld.global.f32 	%f70, [%rd10];
	add.f32 	%f71, %f90, %f70;
	ld.global.f32 	%f72, [%rd10+4];
	add.f32 	%f73, %f71, %f72;
	ld.global.f32 	%f74, [%rd10+8];
	add.f32 	%f75, %f73, %f74;
	ld.global.f32 	%f76, [%rd10+12];
	add.f32 	%f90, %f75, %f76;
	add.s32 	%r86, %r86, 4;
$L__BB0_13:
	setp.eq.s32 	%p10, %r14, 0;
	@%p10 bra 	$L__BB0_17;
	setp.eq.s32 	%p11, %r14, 1;
	add.s32 	%r79, %r86, %r19;
	mul.wide.s32 	%rd11, %r79, 4;
	add.s64 	%rd2, %rd1, %rd11;
	ld.global.f32 	%f77, [%rd2];
	add.f32 	%f90, %f90, %f77;
	@%p11 bra 	$L__BB0_17;
	setp.eq.s32 	%p12, %r14, 2;
	ld.global.f32 	%f78, [%rd2+4];
	add.f32 	%f90, %f90, %f78;
	@%p12 bra 	$L__BB0_17;
	ld.global.f32 	%f79, [%rd2+8];
	add.f32 	%f90, %f90, %f79;
$L__BB0_17:
	add.s32 	%r81, %r81, 1;
	setp.ne.s32 	%p13, %r81, %r6;
	@%p13 bra 	$L__BB0_3;
$L__BB0_18:
	mad.lo.s32 	%r80, %r10, %r1, %r5;
	mad.lo.s32 	%r36, %r80, %r2, %r4;
	setp.lt.s32 	%p14, %r89, 1;
	mov.f32 	%f92, 0f00000000;
	@%p14 bra 	$L__BB0_20;
	cvt.rn.f32.u32 	%f81, %r89;
	div.rn.f32 	%f92, %f90, %f81;
$L__BB0_20:
	cvta.to.global.u64 	%rd12, %rd3;
	mul.wide.s32 	%rd13, %r36, 4;
	add.s64 	%rd14, %rd12, %rd13;
	st.global.f32 	[%rd14], %f92;
$L__BB0_21:
	ret;

}
	// .globl	_Z27avg_pooling_backward_kernelPfPKfiiiiiiiii
.visible .entry _Z27avg_pooling_backward_kernelPfPKfiiiiiiiii(
	.param .u64 .ptr .align 1 _Z27avg_pooling_backward_kernelPfPKfiiiiiiiii_param_0,
	.param .u64 .ptr .align 1 _Z27avg_pooling_backward_kernelPfPKfiiiiiiiii_param_1,
	.param .u32 _Z27avg_pooling_backward_kernelPfPKfiiiiiiiii_param_2,
	.param .u32 _Z27avg_pooling_backward_kernelPfPKfiiiiiiiii_param_3,
	.param .u32 _Z27avg_pooling_backward_kernelPfPKfiiiiiiiii_param_4,
	.param .u32 _Z27avg_pooling_backward_kernelPfPKfiiiiiiiii_param_5,
	.param .u32 _Z27avg_pooling_backward_kernelPfPKfiiiiiiiii_param_6,
	.param .u32 _Z27avg_pooling_backward_kernelPfPKfiiiiiiiii_param_7,
	.param .u32 _Z27avg_pooling_backward_kernelPfPKfiiiiiiiii_param_8,
	.param .u32 _Z27avg_pooling_backward_kernelPfPKfiiiiiiiii_param_9,
	.param .u32 _Z27avg_pooling_backward_kernelPfPKfiiiiiiiii_param_10
)
{
	.reg .pred 	%p<11>;
	.reg .b32 	%r<63>;
	.reg .b32 	%f<14>;
	.reg .b64 	%rd<12>;

	ld.param.u64 	%rd6, [_Z27avg_pooling_backward_kernelPfPKfiiiiiiiii_param_0];
	ld.param.u64 	%rd5, [_Z27avg_pooling_backward_kernelPfPKfiiiiiiiii_param_1];
	ld.param.u32 	%r34, [_Z27avg_pooling_backward_kernelPfPKfiiiiiiiii_param_2];
	ld.param.u32 	%r26, [_Z27avg_pooling_backward_kernelPfPKfiiiiiiiii_param_3];
	ld.param.u32 	%r27, [_Z27avg_pooling_backward_kernelPfPKfiiiiiiiii_param_4];
	ld.param.u32 	%r28, [_Z27avg_pooling_backward_kernelPfPKfiiiiiiiii_param_5];
	ld.param.u32 	%r29, [_Z27avg_pooling_backward_kernelPfPKfiiiiiiiii_param_6];
	ld.param.u32 	%r30, [_Z27avg_pooling_backward_kernelPfPKfiiiiiiiii_param_7];
	ld.param.u32 	%r31, [_Z27avg_pooling_backward_kernelPfPKfiiiiiiiii_param_8];
	ld.param.u32 	%r32, [_Z27avg_pooling_backward_kernelPfPKfiiiiiiiii_param_9];
	ld.param.u32 	%r33, [_Z27avg_pooling_backward_kernelPfPKfiiiiiiiii_param_10];
	cvta.to.global.u64 	%rd1, %rd6;
	mov.u32 	%r35, %ctaid.x;
	mov.u32 	%r36, %ntid.x;
	mov.u32 	%r37, %tid.x;
	mad.lo.s32 	%r1, %r35, %r36, %r37;
	mul.lo.s32 	%r38, %r26, %r34;
	mul.lo.s32 	%r39, %r38, %r29;
	mul.lo.s32 	%r40, %r39, %r30;
	setp.ge.s32 	%p1, %r1, %r40;
	@%p1 bra 	$L__BB1_14;
	cvta.to.global.u64 	%rd2, %rd5;
	div.s32 	%r41, %r1, %r30;
	mul.lo.s32 	%r42, %r41, %r30;
	sub.s32 	%r43, %r1, %r42;
	rem.s32 	%r44, %r41, %r29;
	mul.lo.s32 	%r2, %r30, %r29;
	mul.lo.s32 	%r45, %r44, %r32;
	sub.s32 	%r46, %r45, %r33;
	mul.lo.s32 	%r47, %r43, %r32;
	sub.s32 	%r48, %r47, %r33;
	add.s32 	%r49, %r46, %r31;
	min.s32 	%r3, %r49, %r27;
	add.s32 	%r50, %r48, %r31;
	min.s32 	%r4, %r50, %r28;
	max.s32 	%r59, %r46, 0;
	max.s32 	%r6, %r48, 0;
	sub.s32 	%r51, %r3, %r59;
	sub.s32 	%r7, %r4, %r6;
	mul.lo.s32 	%r8, %r51, %r7;
	setp.lt.s32 	%p2, %r8, 1;
	mov.f32 	%f13, 0f00000000;
	@%p2 bra 	$L__BB1_3;
	mul.wide.s32 	%rd7, %r1, 4;
	add.s64 	%rd8, %rd2, %rd7;
	ld.global.f32 	%f4, [%rd8];
	cvt.rn.f32.u32 	%f5, %r8;
	div.rn.f32 	%f13, %f4, %f5;
$L__BB1_3:
	mul.lo.s32 	%r52, %r2, %r26;
	div.s32 	%r53, %r1, %r52;
	div.s32 	%r54, %r1, %r2;
	rem.s32 	%r55, %r54, %r26;
	mad.lo.s32 	%r56, %r53, %r26, %r55;
	mul.lo.s32 	%r9, %r56, %r27;
	setp.le.s32 	%p3, %r3, %r59;
	@%p3 bra 	$L__BB1_14;
	and.b32  	%r10, %r7, 3;
	add.s32 	%r11, %r6, 1;
	add.s32 	%r12, %r6, 2;
	add.s32 	%r13, %r6, 3;
	sub.s32 	%r14, %r6, %r4;
	neg.s32 	%r15, %r4;
	add.s64 	%rd3, %rd1, 8;
$L__BB1_5:
	setp.ge.s32 	%p4, %r6, %r4;
	@%p4 bra 	$L__BB1_13;
	setp.eq.s32 	%p5, %r10, 0;
	add.s32 	%r57, %r59, %r9;
	mul.lo.s32 	%r17, %r57, %r28;
	mov.u32 	%r60, %r6;
	@%p5 bra 	$L__BB1_10;
	setp.eq.s32 	%p6, %r10, 1;
	add.s32 	%r58, %r6, %r17;
	mul.wide.s32 	%rd9, %r58, 4;
	add.s64 	%rd4, %rd1, %rd9;
	atom.global.add.f32 	%f6, [%rd4], %f13;
	mov.u32 	%r60, %r11;
	@%p6 bra 	$L__BB1_10;
	setp.eq.s32 	%p7, %r10, 2;
	atom.global.add.f32 	%f7, [%rd4+4], %f13;
	mov.u32 	%r60, %r12;
	@%p7 bra 	$L__BB1_10;
	atom.global.add.f32 	%f8, [%rd4+8], %f13;
	mov.u32 	%r60, %r13;
$L__BB1_10:
	setp.gt.u32 	%p8, %r14, -4;
	@%p8 bra 	$L__BB1_13;
	add.s32 	%r62, %r15, %r60;
	add.s32 	%r61, %r60, %r17;
$L__BB1_12:
	mul.wide.s32 	%rd10, %r61, 4;
	add.s64 	%rd11, %rd3, %rd10;
	atom.global.add.f32 	%f9, [%rd11+-8], %f13;
	atom.global.add.f32 	%f10, [%rd11+-4], %f13;
	atom.global.add.f32 	%f11, [%rd11], %f13;
	atom.global.add.f32 	%f12, [%rd11+4], %f13;
	add.s32 	%r62, %r62, 4;
	add.s32 	%r61, %r61, 4;
	setp.ne.s32 	%p9, %r62, 0;
	@%p9 bra 	$L__BB1_12;
$L__BB1_13:
	add.s32 	%r59, %r59, 1;
	setp.ne.s32 	%p10, %r59, %r3;
	@%p10 bra 	$L__BB1_5;
$L__BB1_14:
	ret;

}


// ===== COMPILED SASS (sm_100) =====

	.target	sm_100

	.elftype	@"ET_EXEC"


//--------------------- .note.nv.tkinfo           --------------------------
	.section	.note.nv.tkinfo,"",@"SHT_NOTE"
	.sectionflags	@"SHF_NOTE_NV_TKINFO"
	.tkinfo
        /*0018*/ 	.word	0x00000002
        /*0030*/ 	.string	""
        /*0030*/ 	.string	"ptxas"
        /*0030*/ 	.string	"Cuda compilation tools, release 13.0, V13.0.88"
        /*0030*/ 	.string	"Build cuda_13.0.r13.0/compiler.36424714_0"
        /*0030*/ 	.string	"-arch sm_100 -m 64 "



//--------------------- .note.nv.cuinfo           --------------------------
	.section	.note.nv.cuinfo,"",@"SHT_NOTE"
	.sectionflags	@"SHF_NOTE_NV_CUINFO"
        /*0018*/ 	.short	0x0002
        /*001a*/ 	.short	0x0064
        /*001c*/ 	.short	0x0082
	.zero		2


//--------------------- .nv.info                  --------------------------
	.section	.nv.info,"",@"SHT_CUDA_INFO"
	.align	4


	//----- nvinfo : EIATTR_REGCOUNT
	.align		4
        /*0000*/ 	.byte	0x04, 0x2f
        /*0002*/ 	.short	(.L_1 - .L_0)
	.align		4
.L_0:
        /*0004*/ 	.word	index@(_Z26avg_pooling_forward_kernelPKfPfiiiiiii)
        /*0008*/ 	.word	0x0000001e


	//----- nvinfo : EIATTR_FRAME_SIZE
	.align		4
.L_1:
        /*000c*/ 	.byte	0x04, 0x11
        /*000e*/ 	.short	(.L_3 - .L_2)
	.align		4
.L_2:
        /*0010*/ 	.word	index@($__internal_1_$__cuda_sm3x_div_rn_noftz_f32_slowpath)
        /*0014*/ 	.word	0x00000000


	//----- nvinfo : EIATTR_FRAME_SIZE
	.align		4
.L_3:
        /*0018*/ 	.byte	0x04, 0x11
        /*001a*/ 	.short	(.L_5 - .L_4)
	.align		4
.L_4:
        /*001c*/ 	.word	index@(_Z26avg_pooling_forward_kernelPKfPfiiiiiii)
        /*0020*/ 	.word	0x00000000


	//----- nvinfo : EIATTR_REGCOUNT
	.align		4
.L_5:
        /*0024*/ 	.byte	0x04, 0x2f
        /*0026*/ 	.short	(.L_7 - .L_6)
	.align		4
.L_6:
        /*0028*/ 	.word	index@(_Z27avg_pooling_backward_kernelPfPKfiiiiiiiii)
        /*002c*/ 	.word	0x00000018


	//----- nvinfo : EIATTR_FRAME_SIZE
	.align		4
.L_7:
        /*0030*/ 	.byte	0x04, 0x11
        /*0032*/ 	.short	(.L_9 - .L_8)
	.align		4
.L_8:
        /*0034*/ 	.word	index@($__internal_0_$__cuda_sm3x_div_rn_noftz_f32_slowpath)
        /*0038*/ 	.word	0x00000000


	//----- nvinfo : EIATTR_FRAME_SIZE
	.align		4
.L_9:
        /*003c*/ 	.byte	0x04, 0x11
        /*003e*/ 	.short	(.L_11 - .L_10)
	.align		4
.L_10:
        /*0040*/ 	.word	index@(_Z27avg_pooling_backward_kernelPfPKfiiiiiiiii)
        /*0044*/ 	.word	0x00000000


	//----- nvinfo : EIATTR_MIN_STACK_SIZE
	.align		4
.L_11:
        /*0048*/ 	.byte	0x04, 0x12
        /*004a*/ 	.short	(.L_13 - .L_12)
	.align		4
.L_12:
        /*004c*/ 	.word	index@(_Z27avg_pooling_backward_kernelPfPKfiiiiiiiii)
        /*0050*/ 	.word	0x00000000


	//----- nvinfo : EIATTR_MIN_STACK_SIZE
	.align		4
.L_13:
        /*0054*/ 	.byte	0x04, 0x12
        /*0056*/ 	.short	(.L_15 - .L_14)
	.align		4
.L_14:
        /*0058*/ 	.word	index@(_Z26avg_pooling_forward_kernelPKfPfiiiiiii)
        /*005c*/ 	.word	0x00000000
.L_15:


//--------------------- .nv.compat                --------------------------
	.section	.nv.compat,"",@"SHT_CUDA_COMPAT_INFO"
	.align	4
        /*0000*/ 	.byte	0x02, 0x09, 0x00, 0x00, 0x02, 0x02, 0x01, 0x00, 0x02, 0x05, 0x05, 0x00, 0x03, 0x07, 0x01, 0x01
        /*0010*/ 	.byte	0x02, 0x03, 0x00, 0x00, 0x02, 0x06, 0x01, 0x00, 0x04, 0x0b, 0x08, 0x00, 0x01, 0x00, 0x00, 0x00
        /*0020*/ 	.byte	0x00, 0x00, 0x00, 0x00


//--------------------- .nv.info._Z27avg_pooling_backward_kernelPfPKfiiiiiiiii --------------------------
	.section	.nv.info._Z27avg_pooling_backward_kernelPfPKfiiiiiiiii,"",@"SHT_CUDA_INFO"
	.sectionflags	@""
	.align	4


	//----- nvinfo : EIATTR_CUDA_API_VERSION
	.align		4
        /*0000*/ 	.byte	0x04, 0x37
        /*0002*/ 	.short	(.L_17 - .L_16)
.L_16:
        /*0004*/ 	.word	0x00000082


	//----- nvinfo : EIATTR_KPARAM_INFO
	.align		4
.L_17:
        /*0008*/ 	.byte	0x04, 0x17
        /*000a*/ 	.short	(.L_19 - .L_18)
.L_18:
        /*000c*/ 	.word	0x00000000
        /*0010*/ 	.short	0x000a
        /*0012*/ 	.short	0x0030
        /*0014*/ 	.byte	0x00, 0xf0, 0x11, 0x00


	//----- nvinfo : EIATTR_KPARAM_INFO
	.align		4
.L_19:
        /*0018*/ 	.byte	0x04, 0x17
        /*001a*/ 	.short	(.L_21 - .L_20)
.L_20:
        /*001c*/ 	.word	0x00000000
        /*0020*/ 	.short	0x0009
        /*0022*/ 	.short	0x002c
        /*0024*/ 	.byte	0x00, 0xf0, 0x11, 0x00


	//----- nvinfo : EIATTR_KPARAM_INFO
	.align		4
.L_21:
        /*0028*/ 	.byte	0x04, 0x17
        /*002a*/ 	.short	(.L_23 - .L_22)
.L_22:
        /*002c*/ 	.word	0x00000000
        /*0030*/ 	.short	0x0008
        /*0032*/ 	.short	0x0028
        /*0034*/ 	.byte	0x00, 0xf0, 0x11, 0x00


	//----- nvinfo : EIATTR_KPARAM_INFO
	.align		4
.L_23:
        /*0038*/ 	.byte	0x04, 0x17
        /*003a*/ 	.short	(.L_25 - .L_24)
.L_24:
        /*003c*/ 	.word	0x00000000
        /*0040*/ 	.short	0x0007
        /*0042*/ 	.short	0x0024
        /*0044*/ 	.byte	0x00, 0xf0, 0x11, 0x00


	//----- nvinfo : EIATTR_KPARAM_INFO
	.align		4
.L_25:
        /*0048*/ 	.byte	0x04, 0x17
        /*004a*/ 	.short	(.L_27 - .L_26)
.L_26:
        /*004c*/ 	.word	0x00000000
        /*0050*/ 	.short	0x0006
        /*0052*/ 	.short	0x0020
        /*0054*/ 	.byte	0x00, 0xf0, 0x11, 0x00


	//----- nvinfo : EIATTR_KPARAM_INFO
	.align		4
.L_27:
        /*0058*/ 	.byte	0x04, 0x17
        /*005a*/ 	.short	(.L_29 - .L_28)
.L_28:
        /*005c*/ 	.word	0x00000000
        /*0060*/ 	.short	0x0005
        /*0062*/ 	.short	0x001c
        /*0064*/ 	.byte	0x00, 0xf0, 0x11, 0x00


	//----- nvinfo : EIATTR_KPARAM_INFO
	.align		4
.L_29:
        /*0068*/ 	.byte	0x04, 0x17
        /*006a*/ 	.short	(.L_31 - .L_30)
.L_30:
        /*006c*/ 	.word	0x00000000
        /*0070*/ 	.short	0x0004
        /*0072*/ 	.short	0x0018
        /*0074*/ 	.byte	0x00, 0xf0, 0x11, 0x00


	//----- nvinfo : EIATTR_KPARAM_INFO
	.align		4
.L_31:
        /*0078*/ 	.byte	0x04, 0x17
        /*007a*/ 	.short	(.L_33 - .L_32)
.L_32:
        /*007c*/ 	.word	0x00000000
        /*0080*/ 	.short	0x0003
        /*0082*/ 	.short	0x0014
        /*0084*/ 	.byte	0x00, 0xf0, 0x11, 0x00


	//----- nvinfo : EIATTR_KPARAM_INFO
	.align		4
.L_33:
        /*0088*/ 	.byte	0x04, 0x17
        /*008a*/ 	.short	(.L_35 - .L_34)
.L_34:
        /*008c*/ 	.word	0x00000000
        /*0090*/ 	.short	0x0002
        /*0092*/ 	.short	0x0010
        /*0094*/ 	.byte	0x00, 0xf0, 0x11, 0x00


	//----- nvinfo : EIATTR_KPARAM_INFO
	.align		4
.L_35:
        /*0098*/ 	.byte	0x04, 0x17
        /*009a*/ 	.short	(.L_37 - .L_36)
.L_36:
        /*009c*/ 	.word	0x00000000
        /*00a0*/ 	.short	0x0001
        /*00a2*/ 	.short	0x0008
        /*00a4*/ 	.byte	0x00, 0xf5, 0x21, 0x00


	//----- nvinfo : EIATTR_KPARAM_INFO
	.align		4
.L_37:
        /*00a8*/ 	.byte	0x04, 0x17
        /*00aa*/ 	.short	(.L_39 - .L_38)
.L_38:
        /*00ac*/ 	.word	0x00000000
        /*00b0*/ 	.short	0x0000
        /*00b2*/ 	.short	0x0000
        /*00b4*/ 	.byte	0x00, 0xf5, 0x21, 0x00


	//----- nvinfo : EIATTR_SPARSE_MMA_MASK
	.align		4
.L_39:
        /*00b8*/ 	.byte	0x03, 0x50
        /*00ba*/ 	.short	0x0000


	//----- nvinfo : EIATTR_MAXREG_COUNT
	.align		4
        /*00bc*/ 	.byte	0x03, 0x1b
        /*00be*/ 	.short	0x00ff


	//----- nvinfo : EIATTR_MERCURY_ISA_VERSION
	.align		4
        /*00c0*/ 	.byte	0x03, 0x5f
        /*00c2*/ 	.short	0x0101


	//----- nvinfo : EIATTR_VRC_CTA_INIT_COUNT
	.align		4
        /*00c4*/ 	.byte	0x02, 0x4a
	.zero		1
	.zero		1


	//----- nvinfo : EIATTR_EXIT_INSTR_OFFSETS
	.align		4
        /*00c8*/ 	.byte	0x04, 0x1c
        /*00ca*/ 	.short	(.L_41 - .L_40)


	//   ....[0]....
.L_40:
        /*00cc*/ 	.word	0x000000b0


	//   ....[1]....
        /*00d0*/ 	.word	0x00000a10


	//   ....[2]....
        /*00d4*/ 	.word	0x00000e10


	//----- nvinfo : EIATTR_CRS_STACK_SIZE
	.align		4
.L_41:
        /*00d8*/ 	.byte	0x04, 0x1e
        /*00da*/ 	.short	(.L_43 - .L_42)
.L_42:
        /*00dc*/ 	.word	0x00000000


	//----- nvinfo : EIATTR_CBANK_PARAM_SIZE
	.align		4
.L_43:
        /*00e0*/ 	.byte	0x03, 0x19
        /*00e2*/ 	.short	0x0034


	//----- nvinfo : EIATTR_PARAM_CBANK
	.align		4
        /*00e4*/ 	.byte	0x04, 0x0a
        /*00e6*/ 	.short	(.L_45 - .L_44)
	.align		4
.L_44:
        /*00e8*/ 	.word	index@(.nv.constant0._Z27avg_pooling_backward_kernelPfPKfiiiiiiiii)
        /*00ec*/ 	.short	0x0380
        /*00ee*/ 	.short	0x0034


	//----- nvinfo : EIATTR_SW_WAR
	.align		4
.L_45:
        /*00f0*/ 	.byte	0x04, 0x36
        /*00f2*/ 	.short	(.L_47 - .L_46)
.L_46:
        /*00f4*/ 	.word	0x00000008
.L_47:


//--------------------- .nv.info._Z26avg_pooling_forward_kernelPKfPfiiiiiii --------------------------
	.section	.nv.info._Z26avg_pooling_forward_kernelPKfPfiiiiiii,"",@"SHT_CUDA_INFO"
	.sectionflags	@""
	.align	4


	//----- nvinfo : EIATTR_CUDA_API_VERSION
	.align		4
        /*0000*/ 	.byte	0x04, 0x37
        /*0002*/ 	.short	(.L_49 - .L_48)
.L_48:
        /*0004*/ 	.word	0x00000082


	//----- nvinfo : EIATTR_KPARAM_INFO
	.align		4
.L_49:
        /*0008*/ 	.byte	0x04, 0x17
        /*000a*/ 	.short	(.L_51 - .L_50)
.L_50:
        /*000c*/ 	.word	0x00000000
        /*0010*/ 	.short	0x0008
        /*0012*/ 	.short	0x0028
        /*0014*/ 	.byte	0x00, 0xf0, 0x11, 0x00


	//----- nvinfo : EIATTR_KPARAM_INFO
	.align		4
.L_51:
        /*0018*/ 	.byte	0x04, 0x17
        /*001a*/ 	.short	(.L_53 - .L_52)
.L_52:
        /*001c*/ 	.word	0x00000000
        /*0020*/ 	.short	0x0007
        /*0022*/ 	.short	0x0024
        /*0024*/ 	.byte	0x00, 0xf0, 0x11, 0x00


	//----- nvinfo : EIATTR_KPARAM_INFO
	.align		4
.L_53:
        /*0028*/ 	.byte	0x04, 0x17
        /*002a*/ 	.short	(.L_55 - .L_54)
.L_54:
        /*002c*/ 	.word	0x00000000
        /*0030*/ 	.short	0x0006
        /*0032*/ 	.short	0x0020
        /*0034*/ 	.byte	0x00, 0xf0, 0x11, 0x00


	//----- nvinfo : EIATTR_KPARAM_INFO
	.align		4
.L_55:
        /*0038*/ 	.byte	0x04, 0x17
        /*003a*/ 	.short	(.L_57 - .L_56)
.L_56:
        /*003c*/ 	.word	0x00000000
        /*0040*/ 	.short	0x0005
        /*0042*/ 	.short	0x001c
        /*0044*/ 	.byte	0x00, 0xf0, 0x11, 0x00


	//----- nvinfo : EIATTR_KPARAM_INFO
	.align		4
.L_57:
        /*0048*/ 	.byte	0x04, 0x17
        /*004a*/ 	.short	(.L_59 - .L_58)
.L_58:
        /*004c*/ 	.word	0x00000000
        /*0050*/ 	.short	0x0004
        /*0052*/ 	.short	0x0018
        /*0054*/ 	.byte	0x00, 0xf0, 0x11, 0x00


	//----- nvinfo : EIATTR_KPARAM_INFO
	.align		4
.L_59:
        /*0058*/ 	.byte	0x04, 0x17
        /*005a*/ 	.short	(.L_61 - .L_60)
.L_60:
        /*005c*/ 	.word	0x00000000
        /*0060*/ 	.short	0x0003
        /*0062*/ 	.short	0x0014
        /*0064*/ 	.byte	0x00, 0xf0, 0x11, 0x00


	//----- nvinfo : EIATTR_KPARAM_INFO
	.align		4
.L_61:
        /*0068*/ 	.byte	0x04, 0x17
        /*006a*/ 	.short	(.L_63 - .L_62)
.L_62:
        /*006c*/ 	.word	0x00000000
        /*0070*/ 	.short	0x0002
        /*0072*/ 	.short	0x0010
        /*0074*/ 	.byte	0x00, 0xf0, 0x11, 0x00


	//----- nvinfo : EIATTR_KPARAM_INFO
	.align		4
.L_63:
        /*0078*/ 	.byte	0x04, 0x17
        /*007a*/ 	.short	(.L_65 - .L_64)
.L_64:
        /*007c*/ 	.word	0x00000000
        /*0080*/ 	.short	0x0001
        /*0082*/ 	.short	0x0008
        /*0084*/ 	.byte	0x00, 0xf5, 0x21, 0x00


	//----- nvinfo : EIATTR_KPARAM_INFO
	.align		4
.L_65:
        /*0088*/ 	.byte	0x04, 0x17
        /*008a*/ 	.short	(.L_67 - .L_66)
.L_66:
        /*008c*/ 	.word	0x00000000
        /*0090*/ 	.short	0x0000
        /*0092*/ 	.short	0x0000
        /*0094*/ 	.byte	0x00, 0xf5, 0x21, 0x00


	//----- nvinfo : EIATTR_SPARSE_MMA_MASK
	.align		4
.L_67:
        /*0098*/ 	.byte	0x03, 0x50
        /*009a*/ 	.short	0x0000


	//----- nvinfo : EIATTR_MAXREG_COUNT
	.align		4
        /*009c*/ 	.byte	0x03, 0x1b
        /*009e*/ 	.short	0x00ff


	//----- nvinfo : EIATTR_MERCURY_ISA_VERSION
	.align		4
        /*00a0*/ 	.byte	0x03, 0x5f
        /*00a2*/ 	.short	0x0101


	//----- nvinfo : EIATTR_VRC_CTA_INIT_COUNT
	.align		4
        /*00a4*/ 	.byte	0x02, 0x4a
	.zero		1
	.zero		1


	//----- nvinfo : EIATTR_EXIT_INSTR_OFFSETS
	.align		4
        /*00a8*/ 	.byte	0x04, 0x1c
        /*00aa*/ 	.short	(.L_69 - .L_68)


	//   ....[0]....
.L_68:
        /*00ac*/ 	.word	0x00000380


	//   ....[1]....
        /*00b0*/ 	.word	0x000015d0


	//----- nvinfo : EIATTR_CRS_STACK_SIZE
	.align		4
.L_69:
        /*00b4*/ 	.byte	0x04, 0x1e
        /*00b6*/ 	.short	(.L_71 - .L_70)
.L_70:
        /*00b8*/ 	.word	0x00000000


	//----- nvinfo : EIATTR_CBANK_PARAM_SIZE
	.align		4
.L_71:
        /*00bc*/ 	.byte	0x03, 0x19
        /*00be*/ 	.short	0x002c


	//----- nvinfo : EIATTR_PARAM_CBANK
	.align		4
        /*00c0*/ 	.byte	0x04, 0x0a
        /*00c2*/ 	.short	(.L_73 - .L_72)
	.align		4
.L_72:
        /*00c4*/ 	.word	index@(.nv.constant0._Z26avg_pooling_forward_kernelPKfPfiiiiiii)
        /*00c8*/ 	.short	0x0380
        /*00ca*/ 	.short	0x002c


	//----- nvinfo : EIATTR_SW_WAR
	.align		4
.L_73:
        /*00cc*/ 	.byte	0x04, 0x36
        /*00ce*/ 	.short	(.L_75 - .L_74)
.L_74:
        /*00d0*/ 	.word	0x00000008
.L_75:


//--------------------- .nv.callgraph             --------------------------
	.section	.nv.callgraph,"",@"SHT_CUDA_CALLGRAPH"
	.align	4
	.sectionentsize	8
	.align		4
        /*0000*/ 	.word	0x00000000
	.align		4
        /*0004*/ 	.word	0xffffffff
	.align		4
        /*0008*/ 	.word	0x00000000
	.align		4
        /*000c*/ 	.word	0xfffffffe
	.align		4
        /*0010*/ 	.word	0x00000000
	.align		4
        /*0014*/ 	.word	0xfffffffd
	.align		4
        /*0018*/ 	.word	0x00000000
	.align		4
        /*001c*/ 	.word	0xfffffffc


//--------------------- .text._Z27avg_pooling_backward_kernelPfPKfiiiiiiiii --------------------------
	.section	.text._Z27avg_pooling_backward_kernelPfPKfiiiiiiiii,"ax",@progbits
	.align	128
        .global         _Z27avg_pooling_backward_kernelPfPKfiiiiiiiii
        .type           _Z27avg_pooling_backward_kernelPfPKfiiiiiiiii,@function
        .size           _Z27avg_pooling_backward_kernelPfPKfiiiiiiiii,(.L_x_49 - _Z27avg_pooling_backward_kernelPfPKfiiiiiiiii)
        .other          _Z27avg_pooling_backward_kernelPfPKfiiiiiiiii,@"STO_CUDA_ENTRY STV_DEFAULT"
_Z27avg_pooling_backward_kernelPfPKfiiiiiiiii:
.text._Z27avg_pooling_backward_kernelPfPKfiiiiiiiii:
[----:B------:R-:W-:Y:S01]  /*0000*/  LDC R1, c[0x0][0x37c] ;  /* 0x0000df00ff017b82 */ /* 0x000fe20000000800 */
[----:B------:R-:W0:Y:S01]  /*0010*/  S2R R5, SR_TID.X ;  /* 0x0000000000057919 */ /* 0x000e220000002100 */
[----:B------:R-:W1:Y:S06]  /*0020*/  LDCU.64 UR4, c[0x0][0x390] ;  /* 0x00007200ff0477ac */ /* 0x000e6c0008000a00 */
[----:B------:R-:W2:Y:S08]  /*0030*/  LDC.64 R2, c[0x0][0x3a0] ;  /* 0x0000e800ff027b82 */ /* 0x000eb00000000a00 */
[----:B------:R-:W0:Y:S08]  /*0040*/  S2UR UR6, SR_CTAID.X ;  /* 0x00000000000679c3 */ /* 0x000e300000002500 */
[----:B------:R-:W0:Y:S01]  /*0050*/  LDC R12, c[0x0][0x360] ;  /* 0x0000d800ff0c7b82 */ /* 0x000e220000000800 */
[----:B-1----:R-:W-:-:S06]  /*0060*/  UIMAD UR4, UR5, UR4, URZ ;  /* 0x00000004050472a4 */ /* 0x002fcc000f8e02ff */
[----:B--2---:R-:W-:Y:S02]  /*0070*/  IMAD R0, R2, UR4, RZ ;  /* 0x0000000402007c24 */ /* 0x004fe4000f8e02ff */
[----:B0-----:R-:W-:Y:S02]  /*0080*/  IMAD R12, R12, UR6, R5 ;  /* 0x000000060c0c7c24 */ /* 0x001fe4000f8e0205 */
[----:B------:R-:W-:-:S05]  /*0090*/  IMAD R5, R0, R3, RZ ;  /* 0x0000000300057224 */ /* 0x000fca00078e02ff */
[----:B------:R-:W-:-:S13]  /*00a0*/  ISETP.GE.AND P0, PT, R12, R5, PT ;  /* 0x000000050c00720c */ /* 0x000fda0003f06270 */
[----:B------:R-:W-:Y:S05]  /*00b0*/  @P0 EXIT ;  /* 0x000000000000094d */ /* 0x000fea0003800000 */
[-C--:B------:R-:W-:Y:S01]  /*00c0*/  IABS R7, R3.reuse ;  /* 0x0000000300077213 */ /* 0x080fe20000000000 */
[----:B------:R-:W0:Y:S01]  /*00d0*/  LDCU.64 UR4, c[0x0][0x3a8] ;  /* 0x00007500ff0477ac */ /* 0x000e220008000a00 */
[----:B------:R-:W-:Y:S01]  /*00e0*/  IABS R8, R12 ;  /* 0x0000000c00087213 */ /* 0x000fe20000000000 */
[----:B------:R-:W-:Y:S01]  /*00f0*/  BSSY.RECONVERGENT B0, `(.L_x_0) ;  /* 0x0000051000007945 */ /* 0x000fe20003800200 */
[----:B------:R-:W1:Y:S01]  /*0100*/  I2F.RP R0, R7 ;  /* 0x0000000700007306 */ /* 0x000e620000209400 */
[----:B------:R-:W2:Y:S01]  /*0110*/  LDCU.64 UR6, c[0x0][0x358] ;  /* 0x00006b00ff0677ac */ /* 0x000ea20008000a00 */
[----:B------:R-:W-:-:S06]  /*0120*/  IMAD R11, R2, R3, RZ ;  /* 0x00000003020b7224 */ /* 0x000fcc00078e02ff */
[----:B-1----:R-:W1:Y:S02]  /*0130*/  MUFU.RCP R0, R0 ;  /* 0x0000000000007308 */ /* 0x002e640000001000 */
[----:B-1----:R-:W-:-:S06]  /*0140*/  VIADD R4, R0, 0xffffffe ;  /* 0x0ffffffe00047836 */ /* 0x002fcc0000000000 */
[----:B------:R1:W3:Y:S02]  /*0150*/  F2I.FTZ.U32.TRUNC.NTZ R5, R4 ;  /* 0x0000000400057305 */ /* 0x0002e4000021f000 */
[----:B-1----:R-:W-:Y:S02]  /*0160*/  IMAD.MOV.U32 R4, RZ, RZ, RZ ;  /* 0x000000ffff047224 */ /* 0x002fe400078e00ff */
[----:B---3--:R-:W-:-:S04]  /*0170*/  IMAD.MOV R6, RZ, RZ, -R5 ;  /* 0x000000ffff067224 */ /* 0x008fc800078e0a05 */
[----:B------:R-:W-:Y:S01]  /*0180*/  IMAD R9, R6, R7, RZ ;  /* 0x0000000706097224 */ /* 0x000fe200078e02ff */
[----:B------:R-:W-:-:S03]  /*0190*/  IABS R6, R2 ;  /* 0x0000000200067213 */ /* 0x000fc60000000000 */
[----:B------:R-:W-:-:S04]  /*01a0*/  IMAD.HI.U32 R5, R5, R9, R4 ;  /* 0x0000000905057227 */ /* 0x000fc800078e0004 */
[----:B------:R-:W-:Y:S02]  /*01b0*/  IMAD.MOV.U32 R9, RZ, RZ, R6 ;  /* 0x000000ffff097224 */ /* 0x000fe400078e0006 */
[----:B------:R-:W-:Y:S02]  /*01c0*/  IMAD.HI.U32 R0, R5, R8, RZ ;  /* 0x0000000805007227 */ /* 0x000fe400078e00ff */
[----:B------:R-:W1:Y:S03]  /*01d0*/  I2F.RP R6, R9 ;  /* 0x0000000900067306 */ /* 0x000e660000209400 */
[----:B------:R-:W-:-:S05]  /*01e0*/  IADD3 R4, PT, PT, -R0, RZ, RZ ;  /* 0x000000ff00047210 */ /* 0x000fca0007ffe1ff */
[----:B------:R-:W-:-:S05]  /*01f0*/  IMAD R4, R7, R4, R8 ;  /* 0x0000000407047224 */ /* 0x000fca00078e0208 */
[----:B------:R-:W-:Y:S01]  /*0200*/  ISETP.GT.U32.AND P1, PT, R7, R4, PT ;  /* 0x000000040700720c */ /* 0x000fe20003f24070 */
[----:B-1----:R-:W1:-:S12]  /*0210*/  MUFU.RCP R6, R6 ;  /* 0x0000000600067308 */ /* 0x002e580000001000 */
[----:B------:R-:W-:Y:S02]  /*0220*/  @!P1 IMAD.IADD R4, R4, 0x1, -R7 ;  /* 0x0000000104049824 */ /* 0x000fe400078e0a07 */
[----:B------:R-:W-:Y:S01]  /*0230*/  @!P1 VIADD R0, R0, 0x1 ;  /* 0x0000000100009836 */ /* 0x000fe20000000000 */
[----:B------:R-:W-:Y:S02]  /*0240*/  ISETP.NE.AND P1, PT, R3, RZ, PT ;  /* 0x000000ff0300720c */ /* 0x000fe40003f25270 */
[----:B------:R-:W-:Y:S01]  /*0250*/  ISETP.GE.U32.AND P0, PT, R4, R7, PT ;  /* 0x000000070400720c */ /* 0x000fe20003f06070 */
[----:B-1----:R-:W-:Y:S01]  /*0260*/  VIADD R5, R6, 0xffffffe ;  /* 0x0ffffffe06057836 */ /* 0x002fe20000000000 */
[----:B------:R-:W-:-:S04]  /*0270*/  LOP3.LUT R4, R12, R3, RZ, 0x3c, !PT ;  /* 0x000000030c047212 */ /* 0x000fc800078e3cff */
[----:B------:R-:W-:Y:S01]  /*0280*/  ISETP.GE.AND P2, PT, R4, RZ, PT ;  /* 0x000000ff0400720c */ /* 0x000fe20003f46270 */
[----:B------:R-:W1:Y:S06]  /*0290*/  F2I.FTZ.U32.TRUNC.NTZ R5, R5 ;  /* 0x0000000500057305 */ /* 0x000e6c000021f000 */
[----:B------:R-:W-:-:S06]  /*02a0*/  @P0 VIADD R0, R0, 0x1 ;  /* 0x0000000100000836 */ /* 0x000fcc0000000000 */
[----:B------:R-:W-:Y:S01]  /*02b0*/  @!P2 IMAD.MOV R0, RZ, RZ, -R0 ;  /* 0x000000ffff00a224 */ /* 0x000fe200078e0a00 */
[----:B------:R-:W-:Y:S02]  /*02c0*/  @!P1 LOP3.LUT R0, RZ, R3, RZ, 0x33, !PT ;  /* 0x00000003ff009212 */ /* 0x000fe400078e33ff */
[----:B-1----:R-:W-:Y:S02]  /*02d0*/  IADD3 R4, PT, PT, RZ, -R5, RZ ;  /* 0x80000005ff047210 */ /* 0x002fe40007ffe0ff */
[----:B------:R-:W-:Y:S02]  /*02e0*/  IABS R6, R0 ;  /* 0x0000000000067213 */ /* 0x000fe40000000000 */
[----:B------:R-:W-:Y:S01]  /*02f0*/  ISETP.GE.AND P2, PT, R0, RZ, PT ;  /* 0x000000ff0000720c */ /* 0x000fe20003f46270 */
[----:B------:R-:W-:Y:S02]  /*0300*/  IMAD R7, R4, R9, RZ ;  /* 0x0000000904077224 */ /* 0x000fe400078e02ff */
[----:B------:R-:W-:-:S02]  /*0310*/  IMAD.MOV.U32 R4, RZ, RZ, RZ ;  /* 0x000000ffff047224 */ /* 0x000fc400078e00ff */
[----:B------:R-:W-:Y:S02]  /*0320*/  IMAD.MOV R0, RZ, RZ, -R0 ;  /* 0x000000ffff007224 */ /* 0x000fe400078e0a00 */
[----:B------:R-:W-:-:S04]  /*0330*/  IMAD.HI.U32 R4, R5, R7, R4 ;  /* 0x0000000705047227 */ /* 0x000fc800078e0004 */
[----:B------:R-:W-:Y:S02]  /*0340*/  IMAD.MOV.U32 R5, RZ, RZ, R6 ;  /* 0x000000ffff057224 */ /* 0x000fe400078e0006 */
[----:B------:R-:W1:Y:S01]  /*0350*/  LDC.64 R6, c[0x0][0x398] ;  /* 0x0000e600ff067b82 */ /* 0x000e620000000a00 */
[----:B------:R-:W-:Y:S02]  /*0360*/  IMAD R0, R3, R0, R12 ;  /* 0x0000000003007224 */ /* 0x000fe400078e020c */
[----:B------:R-:W-:-:S04]  /*0370*/  IMAD.HI.U32 R4, R4, R5, RZ ;  /* 0x0000000504047227 */ /* 0x000fc800078e00ff */
[----:B------:R-:W-:-:S04]  /*0380*/  IMAD.MOV R4, RZ, RZ, -R4 ;  /* 0x000000ffff047224 */ /* 0x000fc800078e0a04 */
[C---:B------:R-:W-:Y:S02]  /*0390*/  IMAD R4, R9.reuse, R4, R5 ;  /* 0x0000000409047224 */ /* 0x040fe400078e0205 */
[----:B------:R-:W0:Y:S03]  /*03a0*/  LDC R5, c[0x0][0x3b0] ;  /* 0x0000ec00ff057b82 */ /* 0x000e260000000800 */
[----:B------:R-:W-:-:S13]  /*03b0*/  ISETP.GT.U32.AND P0, PT, R9, R4, PT ;  /* 0x000000040900720c */ /* 0x000fda0003f04070 */
[----:B------:R-:W-:Y:S02]  /*03c0*/  @!P0 IADD3 R4, PT, PT, R4, -R9, RZ ;  /* 0x8000000904048210 */ /* 0x000fe40007ffe0ff */
[----:B------:R-:W-:Y:S02]  /*03d0*/  ISETP.NE.AND P0, PT, R2, RZ, PT ;  /* 0x000000ff0200720c */ /* 0x000fe40003f05270 */
[----:B------:R-:W-:Y:S01]  /*03e0*/  ISETP.GT.U32.AND P1, PT, R9, R4, PT ;  /* 0x000000040900720c */ /* 0x000fe20003f24070 */
[----:B0-----:R-:W-:Y:S02]  /*03f0*/  IMAD R8, R0, UR5, -R5 ;  /* 0x0000000500087c24 */ /* 0x001fe4000f8e0a05 */
[----:B------:R-:W-:-:S10]  /*0400*/  IMAD.MOV.U32 R0, RZ, RZ, RZ ;  /* 0x000000ffff007224 */ /* 0x000fd400078e00ff */
[----:B------:R-:W-:Y:S01]  /*0410*/  @!P1 IMAD.IADD R4, R4, 0x1, -R9 ;  /* 0x0000000104049824 */ /* 0x000fe200078e0a09 */
[----:B-1----:R-:W-:Y:S02]  /*0420*/  VIADDMNMX R9, R8, UR4, R7, PT ;  /* 0x0000000408097c46 */ /* 0x002fe4000b800107 */
[----:B------:R-:W-:Y:S01]  /*0430*/  VIMNMX R8, PT, PT, RZ, R8, !PT ;  /* 0x00000008ff087248 */ /* 0x000fe20007fe0100 */
[----:B------:R-:W-:Y:S01]  /*0440*/  @!P2 IMAD.MOV R4, RZ, RZ, -R4 ;  /* 0x000000ffff04a224 */ /* 0x000fe200078e0a04 */
[----:B------:R-:W-:-:S03]  /*0450*/  @!P0 LOP3.LUT R4, RZ, R2, RZ, 0x33, !PT ;  /* 0x00000002ff048212 */ /* 0x000fc600078e33ff */
[----:B------:R-:W-:Y:S02]  /*0460*/  IMAD.IADD R10, R9, 0x1, -R8 ;  /* 0x00000001090a7824 */ /* 0x000fe400078e0a08 */
[----:B------:R-:W-:-:S05]  /*0470*/  IMAD R5, R4, UR5, -R5 ;  /* 0x0000000504057c24 */ /* 0x000fca000f8e0a05 */
[----:B------:R-:W-:Y:S02]  /*0480*/  VIADDMNMX R7, R5, UR4, R6, PT ;  /* 0x0000000405077c46 */ /* 0x000fe4000b800106 */
[----:B------:R-:W-:-:S04]  /*0490*/  VIMNMX R6, PT, PT, RZ, R5, !PT ;  /* 0x00000005ff067248 */ /* 0x000fc80007fe0100 */
[----:B------:R-:W-:-:S05]  /*04a0*/  IADD3 R5, PT, PT, R7, -R6, RZ ;  /* 0x8000000607057210 */ /* 0x000fca0007ffe0ff */
[----:B------:R-:W-:-:S05]  /*04b0*/  IMAD R5, R5, R10, RZ ;  /* 0x0000000a05057224 */ /* 0x000fca00078e02ff */
[----:B------:R-:W-:-:S13]  /*04c0*/  ISETP.GE.AND P0, PT, R5, 0x1, PT ;  /* 0x000000010500780c */ /* 0x000fda0003f06270 */
[----:B--2---:R-:W-:Y:S05]  /*04d0*/  @!P0 BRA `(.L_x_1) ;  /* 0x0000000000488947 */ /* 0x004fea0003800000 */
[----:B------:R-:W0:Y:S02]  /*04e0*/  LDC.64 R2, c[0x0][0x388] ;  /* 0x0000e200ff027b82 */ /* 0x000e240000000a00 */
[----:B0-----:R-:W-:-:S05]  /*04f0*/  IMAD.WIDE R2, R12, 0x4, R2 ;  /* 0x000000040c027825 */ /* 0x001fca00078e0202 */
[----:B------:R-:W2:Y:S01]  /*0500*/  LDG.E R0, desc[UR6][R2.64] ;  /* 0x0000000602007981 */ /* 0x000ea2000c1e1900 */
[----:B------:R-:W-:Y:S01]  /*0510*/  I2FP.F32.U32 R15, R5 ;  /* 0x00000005000f7245 */ /* 0x000fe20000201000 */
[----:B------:R-:W-:Y:S03]  /*0520*/  BSSY.RECONVERGENT B1, `(.L_x_2) ;  /* 0x000000c000017945 */ /* 0x000fe60003800200 */
[----:B------:R-:W0:Y:S02]  /*0530*/  MUFU.RCP R4, R15 ;  /* 0x0000000f00047308 */ /* 0x000e240000001000 */
[----:B0-----:R-:W-:-:S04]  /*0540*/  FFMA R5, -R15, R4, 1 ;  /* 0x3f8000000f057423 */ /* 0x001fc80000000104 */
[----:B------:R-:W-:Y:S02]  /*0550*/  FFMA R5, R4, R5, R4 ;  /* 0x0000000504057223 */ /* 0x000fe40000000004 */
[----:B--2---:R-:W0:Y:S02]  /*0560*/  FCHK P0, R0, R15 ;  /* 0x0000000f00007302 */ /* 0x004e240000000000 */
[----:B------:R-:W-:-:S04]  /*0570*/  FFMA R4, R0, R5, RZ ;  /* 0x0000000500047223 */ /* 0x000fc800000000ff */
[----:B------:R-:W-:-:S04]  /*0580*/  FFMA R13, -R15, R4, R0 ;  /* 0x000000040f0d7223 */ /* 0x000fc80000000100 */
[----:B------:R-:W-:Y:S01]  /*0590*/  FFMA R4, R5, R13, R4 ;  /* 0x0000000d05047223 */ /* 0x000fe20000000004 */
[----:B0-----:R-:W-:Y:S06]  /*05a0*/  @!P0 BRA `(.L_x_3) ;  /* 0x00000000000c8947 */ /* 0x001fec0003800000 */
[----:B------:R-:W-:-:S07]  /*05b0*/  MOV R2, 0x5d0 ;  /* 0x000005d000027802 */ /* 0x000fce0000000f00 */
[----:B------:R-:W-:Y:S05]  /*05c0*/  CALL.REL.NOINC `($__internal_0_$__cuda_sm3x_div_rn_noftz_f32_slowpath) ;  /* 0x0000000800147944 */ /* 0x000fea0003c00000 */
[----:B------:R-:W-:-:S07]  /*05d0*/  IMAD.MOV.U32 R4, RZ, RZ, R0 ;  /* 0x000000ffff047224 */ /* 0x000fce00078e0000 */
.L_x_3:
[----:B------:R-:W-:Y:S05]  /*05e0*/  BSYNC.RECONVERGENT B1 ;  /* 0x0000000000017941 */ /* 0x000fea0003800200 */
.L_x_2:
[----:B------:R-:W-:-:S07]  /*05f0*/  IMAD.MOV.U32 R0, RZ, RZ, R4 ;  /* 0x000000ffff007224 */ /* 0x000fce00078e0004 */
.L_x_1:
[----:B------:R-:W-:Y:S05]  /*0600*/  BSYNC.RECONVERGENT B0 ;  /* 0x0000000000007941 */ /* 0x000fea0003800200 */
.L_x_0:
[-C--:B------:R-:W-:Y:S01]  /*0610*/  IABS R4, R11.reuse ;  /* 0x0000000b00047213 */ /* 0x080fe20000000000 */
[----:B------:R-:W0:Y:S01]  /*0620*/  LDC R14, c[0x0][0x394] ;  /* 0x0000e500ff0e7b82 */ /* 0x000e220000000800 */
[----:B------:R-:W-:Y:S02]  /*0630*/  IABS R17, R12 ;  /* 0x0000000c00117213 */ /* 0x000fe40000000000 */
[----:B------:R-:W1:Y:S01]  /*0640*/  I2F.RP R5, R4 ;  /* 0x0000000400057306 */ /* 0x000e620000209400 */
[----:B------:R-:W-:Y:S02]  /*0650*/  IABS R18, R11 ;  /* 0x0000000b00127213 */ /* 0x000fe40000000000 */
[----:B------:R-:W-:-:S05]  /*0660*/  ISETP.GT.AND P4, PT, R7, R6, PT ;  /* 0x000000060700720c */ /* 0x000fca0003f84270 */
[----:B-1----:R-:W1:Y:S01]  /*0670*/  MUFU.RCP R5, R5 ;  /* 0x0000000500057308 */ /* 0x002e620000001000 */
[-C--:B0-----:R-:W-:Y:S01]  /*0680*/  IABS R15, R14.reuse ;  /* 0x0000000e000f7213 */ /* 0x081fe20000000000 */
[----:B------:R-:W-:-:S06]  /*0690*/  IMAD R13, R11, R14, RZ ;  /* 0x0000000e0b0d7224 */ /* 0x000fcc00078e02ff */
[----:B------:R-:W0:Y:S01]  /*06a0*/  I2F.RP R19, R15 ;  /* 0x0000000f00137306 */ /* 0x000e220000209400 */
[-C--:B------:R-:W-:Y:S02]  /*06b0*/  IABS R16, R13.reuse ;  /* 0x0000000d00107213 */ /* 0x080fe40000000000 */
[----:B------:R-:W-:Y:S01]  /*06c0*/  IABS R20, R13 ;  /* 0x0000000d00147213 */ /* 0x000fe20000000000 */
[----:B-1----:R-:W-:-:S04]  /*06d0*/  VIADD R2, R5, 0xffffffe ;  /* 0x0ffffffe05027836 */ /* 0x002fc80000000000 */
[----:B------:R1:W2:Y:S08]  /*06e0*/  F2I.FTZ.U32.TRUNC.NTZ R3, R2 ;  /* 0x0000000200037305 */ /* 0x0002b0000021f000 */
[----:B0-----:R-:W0:Y:S01]  /*06f0*/  MUFU.RCP R19, R19 ;  /* 0x0000001300137308 */ /* 0x001e220000001000 */
[----:B-1----:R-:W-:Y:S01]  /*0700*/  IMAD.MOV.U32 R2, RZ, RZ, RZ ;  /* 0x000000ffff027224 */ /* 0x002fe200078e00ff */
[----:B--2---:R-:W-:-:S05]  /*0710*/  IADD3 R21, PT, PT, RZ, -R3, RZ ;  /* 0x80000003ff157210 */ /* 0x004fca0007ffe0ff */
[----:B------:R-:W-:-:S04]  /*0720*/  IMAD R5, R21, R4, RZ ;  /* 0x0000000415057224 */ /* 0x000fc800078e02ff */
[----:B------:R-:W-:-:S04]  /*0730*/  IMAD.HI.U32 R2, R3, R5, R2 ;  /* 0x0000000503027227 */ /* 0x000fc800078e0002 */
[----:B------:R-:W-:Y:S02]  /*0740*/  IMAD.MOV R5, RZ, RZ, -R18 ;  /* 0x000000ffff057224 */ /* 0x000fe400078e0a12 */
[----:B------:R-:W-:Y:S01]  /*0750*/  IMAD.HI.U32 R2, R2, R17, RZ ;  /* 0x0000001102027227 */ /* 0x000fe200078e00ff */
[----:B------:R-:W1:Y:S03]  /*0760*/  I2F.RP R18, R16 ;  /* 0x0000001000127306 */ /* 0x000e660000209400 */
[----:B------:R-:W-:Y:S02]  /*0770*/  IMAD R5, R2, R5, R17 ;  /* 0x0000000502057224 */ /* 0x000fe400078e0211 */
[----:B0-----:R-:W-:-:S03]  /*0780*/  VIADD R3, R19, 0xffffffe ;  /* 0x0ffffffe13037836 */ /* 0x001fc60000000000 */
[----:B------:R-:W-:-:S03]  /*0790*/  ISETP.GT.U32.AND P1, PT, R4, R5, PT ;  /* 0x000000050400720c */ /* 0x000fc60003f24070 */
[----:B------:R-:W0:Y:S08]  /*07a0*/  F2I.FTZ.U32.TRUNC.NTZ R3, R3 ;  /* 0x0000000300037305 */ /* 0x000e30000021f000 */
[----:B-1----:R-:W1:Y:S02]  /*07b0*/  MUFU.RCP R18, R18 ;  /* 0x0000001200127308 */ /* 0x002e640000001000 */
[----:B------:R-:W-:-:S02]  /*07c0*/  @!P1 IMAD.IADD R5, R5, 0x1, -R4 ;  /* 0x0000000105059824 */ /* 0x000fc400078e0a04 */
[----:B------:R-:W-:Y:S01]  /*07d0*/  @!P1 VIADD R2, R2, 0x1 ;  /* 0x0000000102029836 */ /* 0x000fe20000000000 */
[----:B------:R-:W-:Y:S02]  /*07e0*/  ISETP.NE.AND P1, PT, R11, RZ, PT ;  /* 0x000000ff0b00720c */ /* 0x000fe40003f25270 */
[----:B------:R-:W-:Y:S01]  /*07f0*/  ISETP.GE.U32.AND P0, PT, R5, R4, PT ;  /* 0x000000040500720c */ /* 0x000fe20003f06070 */
[----:B0-----:R-:W-:Y:S01]  /*0800*/  IMAD.MOV R19, RZ, RZ, -R3 ;  /* 0x000000ffff137224 */ /* 0x001fe200078e0a03 */
[C---:B------:R-:W-:Y:S02]  /*0810*/  LOP3.LUT R5, R12.reuse, R11, RZ, 0x3c, !PT ;  /* 0x0000000b0c057212 */ /* 0x040fe400078e3cff */
[----:B------:R-:W-:Y:S02]  /*0820*/  LOP3.LUT R12, R12, R13, RZ, 0x3c, !PT ;  /* 0x0000000d0c0c7212 */ /* 0x000fe400078e3cff */
[----:B------:R-:W-:Y:S02]  /*0830*/  ISETP.GE.AND P2, PT, R5, RZ, PT ;  /* 0x000000ff0500720c */ /* 0x000fe40003f46270 */
[----:B-1----:R-:W-:-:S05]  /*0840*/  IADD3 R4, PT, PT, R18, 0xffffffe, RZ ;  /* 0x0ffffffe12047810 */ /* 0x002fca0007ffe0ff */
[----:B------:R-:W-:Y:S01]  /*0850*/  @P0 VIADD R2, R2, 0x1 ;  /* 0x0000000102020836 */ /* 0x000fe20000000000 */
[----:B------:R0:W1:Y:S03]  /*0860*/  F2I.FTZ.U32.TRUNC.NTZ R5, R4 ;  /* 0x0000000400057305 */ /* 0x000066000021f000 */
[----:B------:R-:W-:Y:S01]  /*0870*/  IMAD.MOV.U32 R18, RZ, RZ, R2 ;  /* 0x000000ffff127224 */ /* 0x000fe200078e0002 */
[----:B------:R-:W-:-:S03]  /*0880*/  MOV R2, R19 ;  /* 0x0000001300027202 */ /* 0x000fc60000000f00 */
[----:B------:R-:W-:Y:S01]  /*0890*/  @!P2 IMAD.MOV R18, RZ, RZ, -R18 ;  /* 0x000000ffff12a224 */ /* 0x000fe200078e0a12 */
[----:B------:R-:W-:Y:S01]  /*08a0*/  @!P1 LOP3.LUT R18, RZ, R11, RZ, 0x33, !PT ;  /* 0x0000000bff129212 */ /* 0x000fe200078e33ff */
[----:B------:R-:W-:Y:S02]  /*08b0*/  IMAD R11, R2, R15, RZ ;  /* 0x0000000f020b7224 */ /* 0x000fe400078e02ff */
[----:B------:R-:W-:Y:S01]  /*08c0*/  IMAD.MOV.U32 R2, RZ, RZ, RZ ;  /* 0x000000ffff027224 */ /* 0x000fe200078e00ff */
[----:B0-----:R-:W-:Y:S01]  /*08d0*/  IABS R4, R18 ;  /* 0x0000001200047213 */ /* 0x001fe20000000000 */
[----:B-1----:R-:W-:Y:S02]  /*08e0*/  IMAD.MOV R19, RZ, RZ, -R5 ;  /* 0x000000ffff137224 */ /* 0x002fe400078e0a05 */
[----:B------:R-:W-:Y:S01]  /*08f0*/  IMAD.HI.U32 R2, R3, R11, R2 ;  /* 0x0000000b03027227 */ /* 0x000fe200078e0002 */
[----:B------:R-:W-:-:S03]  /*0900*/  MOV R11, R4 ;  /* 0x00000004000b7202 */ /* 0x000fc60000000f00 */
[----:B------:R-:W-:Y:S02]  /*0910*/  IMAD R3, R19, R16, RZ ;  /* 0x0000001013037224 */ /* 0x000fe400078e02ff */
[----:B------:R-:W-:Y:S02]  /*0920*/  IMAD.MOV.U32 R4, RZ, RZ, RZ ;  /* 0x000000ffff047224 */ /* 0x000fe400078e00ff */
[----:B------:R-:W-:-:S04]  /*0930*/  IMAD.HI.U32 R2, R2, R11, RZ ;  /* 0x0000000b02027227 */ /* 0x000fc800078e00ff */
[----:B------:R-:W-:-:S04]  /*0940*/  IMAD.HI.U32 R4, R5, R3, R4 ;  /* 0x0000000305047227 */ /* 0x000fc800078e0004 */
[----:B------:R-:W-:Y:S02]  /*0950*/  IMAD.MOV R2, RZ, RZ, -R2 ;  /* 0x000000ffff027224 */ /* 0x000fe400078e0a02 */
[----:B------:R-:W-:Y:S02]  /*0960*/  IMAD.MOV R3, RZ, RZ, -R20 ;  /* 0x000000ffff037224 */ /* 0x000fe400078e0a14 */
[----:B------:R-:W-:-:S04]  /*0970*/  IMAD.HI.U32 R4, R4, R17, RZ ;  /* 0x0000001104047227 */ /* 0x000fc800078e00ff */
[----:B------:R-:W-:Y:S02]  /*0980*/  IMAD R2, R15, R2, R11 ;  /* 0x000000020f027224 */ /* 0x000fe400078e020b */
[----:B------:R-:W-:-:S03]  /*0990*/  IMAD R17, R4, R3, R17 ;  /* 0x0000000304117224 */ /* 0x000fc600078e0211 */
[----:B------:R-:W-:Y:S02]  /*09a0*/  ISETP.GT.U32.AND P0, PT, R15, R2, PT ;  /* 0x000000020f00720c */ /* 0x000fe40003f04070 */
[----:B------:R-:W-:-:S11]  /*09b0*/  ISETP.GT.U32.AND P3, PT, R16, R17, PT ;  /* 0x000000111000720c */ /* 0x000fd60003f64070 */
[----:B------:R-:W-:Y:S01]  /*09c0*/  @!P0 IMAD.IADD R2, R2, 0x1, -R15 ;  /* 0x0000000102028824 */ /* 0x000fe200078e0a0f */
[----:B------:R-:W-:Y:S02]  /*09d0*/  ISETP.GE.AND P0, PT, R12, RZ, PT ;  /* 0x000000ff0c00720c */ /* 0x000fe40003f06270 */
[----:B------:R-:W-:Y:S02]  /*09e0*/  @!P3 IADD3 R17, PT, PT, R17, -R16, RZ ;  /* 0x800000101111b210 */ /* 0x000fe40007ffe0ff */
[----:B------:R-:W-:Y:S02]  /*09f0*/  ISETP.GT.U32.AND P2, PT, R15, R2, PT ;  /* 0x000000020f00720c */ /* 0x000fe40003f44070 */
[----:B------:R-:W-:Y:S01]  /*0a00*/  ISETP.GE.U32.AND P1, PT, R17, R16, PT ;  /* 0x000000101100720c */ /* 0x000fe20003f26070 */
[----:B------:R-:W-:-:S12]  /*0a10*/  @!P4 EXIT ;  /* 0x000000000000c94d */ /* 0x000fd80003800000 */
[----:B------:R-:W-:Y:S01]  /*0a20*/  @!P3 VIADD R4, R4, 0x1 ;  /* 0x000000010404b836 */ /* 0x000fe20000000000 */
[----:B------:R-:W-:Y:S01]  /*0a30*/  ISETP.GE.AND P4, PT, R18, RZ, PT ;  /* 0x000000ff1200720c */ /* 0x000fe20003f86270 */
[----:B------:R-:W0:Y:S01]  /*0a40*/  LDCU.64 UR4, c[0x0][0x380] ;  /* 0x00007000ff0477ac */ /* 0x000e220008000a00 */
[----:B------:R-:W-:Y:S01]  /*0a50*/  ISETP.NE.AND P3, PT, R13, RZ, PT ;  /* 0x000000ff0d00720c */ /* 0x000fe20003f65270 */
[----:B------:R-:W-:Y:S01]  /*0a60*/  @P1 VIADD R4, R4, 0x1 ;  /* 0x0000000104041836 */ /* 0x000fe20000000000 */
[----:B------:R-:W-:Y:S01]  /*0a70*/  ISETP.NE.AND P1, PT, R14, RZ, PT ;  /* 0x000000ff0e00720c */ /* 0x000fe20003f25270 */
[----:B------:R-:W-:Y:S01]  /*0a80*/  IMAD.IADD R3, R8, 0x1, -R9 ;  /* 0x0000000108037824 */ /* 0x000fe200078e0a09 */
[----:B------:R-:W-:Y:S01]  /*0a90*/  @!P2 IADD3 R2, PT, PT, R2, -R15, RZ ;  /* 0x8000000f0202a210 */ /* 0x000fe20007ffe0ff */
[----:B------:R-:W-:Y:S01]  /*0aa0*/  @!P0 IMAD.MOV R4, RZ, RZ, -R4 ;  /* 0x000000ffff048224 */ /* 0x000fe200078e0a04 */
[----:B------:R-:W-:Y:S01]  /*0ab0*/  LOP3.LUT R12, R10, 0x3, RZ, 0xc0, !PT ;  /* 0x000000030a0c7812 */ /* 0x000fe200078ec0ff */
[C---:B------:R-:W-:Y:S01]  /*0ac0*/  VIADD R15, R8.reuse, 0x2 ;  /* 0x00000002080f7836 */ /* 0x040fe20000000000 */
[----:B------:R-:W-:Y:S01]  /*0ad0*/  ISETP.GT.U32.AND P0, PT, R3, -0x4, PT ;  /* 0xfffffffc0300780c */ /* 0x000fe20003f04070 */
[----:B------:R-:W-:-:S02]  /*0ae0*/  VIADD R16, R8, 0x3 ;  /* 0x0000000308107836 */ /* 0x000fc40000000000 */
[----:B------:R-:W-:Y:S02]  /*0af0*/  @!P4 IMAD.MOV R2, RZ, RZ, -R2 ;  /* 0x000000ffff02c224 */ /* 0x000fe400078e0a02 */
[----:B------:R-:W-:Y:S02]  /*0b00*/  @!P3 LOP3.LUT R4, RZ, R13, RZ, 0x33, !PT ;  /* 0x0000000dff04b212 */ /* 0x000fe400078e33ff */
[----:B------:R-:W-:Y:S01]  /*0b10*/  @!P1 LOP3.LUT R2, RZ, R14, RZ, 0x33, !PT ;  /* 0x0000000eff029212 */ /* 0x000fe200078e33ff */
[----:B0-----:R-:W-:-:S04]  /*0b20*/  UIADD3 UR4, UP0, UPT, UR4, 0x8, URZ ;  /* 0x0000000804047890 */ /* 0x001fc8000ff1e0ff */
[----:B------:R-:W-:Y:S01]  /*0b30*/  IMAD R13, R4, R14, R2 ;  /* 0x0000000e040d7224 */ /* 0x000fe200078e0202 */
[----:B------:R-:W-:Y:S01]  /*0b40*/  IADD3 R14, PT, PT, R8, 0x1, RZ ;  /* 0x00000001080e7810 */ /* 0x000fe20007ffe0ff */
[----:B------:R-:W-:-:S12]  /*0b50*/  UIADD3.X UR5, UPT, UPT, URZ, UR5, URZ, UP0, !UPT ;  /* 0x00000005ff057290 */ /* 0x000fd800087fe4ff */
.L_x_9:
[----:B------:R-:W-:Y:S01]  /*0b60*/  ISETP.GE.AND P1, PT, R8, R9, PT ;  /* 0x000000090800720c */ /* 0x000fe20003f26270 */
[----:B------:R-:W-:-:S12]  /*0b70*/  BSSY.RECONVERGENT B0, `(.L_x_4) ;  /* 0x0000026000007945 */ /* 0x000fd80003800200 */
[----:B012---:R-:W-:Y:S05]  /*0b80*/  @P1 BRA `(.L_x_5) ;  /* 0x0000000000901947 */ /* 0x007fea0003800000 */
[----:B------:R-:W0:Y:S01]  /*0b90*/  LDCU UR8, c[0x0][0x398] ;  /* 0x00007300ff0877ac */ /* 0x000e220008000800 */
[----:B------:R-:W-:Y:S01]  /*0ba0*/  ISETP.NE.AND P1, PT, R12, RZ, PT ;  /* 0x000000ff0c00720c */ /* 0x000fe20003f25270 */
[----:B------:R-:W-:Y:S01]  /*0bb0*/  BSSY.RECONVERGENT B1, `(.L_x_6) ;  /* 0x0000012000017945 */ /* 0x000fe20003800200 */
[----:B------:R-:W-:Y:S02]  /*0bc0*/  IMAD.MOV.U32 R4, RZ, RZ, R8 ;  /* 0x000000ffff047224 */ /* 0x000fe400078e0008 */
[----:B0-----:R-:W-:-:S09]  /*0bd0*/  IMAD R11, R13, UR8, R6 ;  /* 0x000000080d0b7c24 */ /* 0x001fd2000f8e0206 */
[----:B------:R-:W-:Y:S05]  /*0be0*/  @!P1 BRA `(.L_x_7) ;  /* 0x0000000000389947 */ /* 0x000fea0003800000 */
[----:B------:R-:W0:Y:S01]  /*0bf0*/  LDC.64 R2, c[0x0][0x380] ;  /* 0x0000e000ff027b82 */ /* 0x000e220000000a00 */
[----:B------:R-:W1:Y:S01]  /*0c00*/  LDCU UR8, c[0x0][0x39c] ;  /* 0x00007380ff0877ac */ /* 0x000e620008000800 */
[----:B------:R-:W-:Y:S02]  /*0c10*/  ISETP.NE.AND P1, PT, R12, 0x1, PT ;  /* 0x000000010c00780c */ /* 0x000fe40003f25270 */
[----:B------:R-:W-:Y:S01]  /*0c20*/  MOV R4, R14 ;  /* 0x0000000e00047202 */ /* 0x000fe20000000f00 */
[----:B-1----:R-:W-:-:S04]  /*0c30*/  IMAD R5, R11, UR8, R8 ;  /* 0x000000080b057c24 */ /* 0x002fc8000f8e0208 */
[----:B0-----:R-:W-:-:S05]  /*0c40*/  IMAD.WIDE R2, R5, 0x4, R2 ;  /* 0x0000000405027825 */ /* 0x001fca00078e0202 */
[----:B------:R0:W-:Y:S01]  /*0c50*/  REDG.E.ADD.F32.FTZ.RN.STRONG.GPU desc[UR6][R2.64], R0 ;  /* 0x00000000020079a6 */ /* 0x0001e2000c12f306 */
[----:B------:R-:W-:Y:S05]  /*0c60*/  @!P1 BRA `(.L_x_7) ;  /* 0x0000000000189947 */ /* 0x000fea0003800000 */
[----:B------:R-:W-:Y:S01]  /*0c70*/  ISETP.NE.AND P1, PT, R12, 0x2, PT ;  /* 0x000000020c00780c */ /* 0x000fe20003f25270 */
[----:B------:R1:W-:Y:S01]  /*0c80*/  REDG.E.ADD.F32.FTZ.RN.STRONG.GPU desc[UR6][R2.64+0x4], R0 ;  /* 0x00000400020079a6 */ /* 0x0003e2000c12f306 */
[----:B------:R-:W-:-:S11]  /*0c90*/  IMAD.MOV.U32 R4, RZ, RZ, R15 ;  /* 0x000000ffff047224 */ /* 0x000fd600078e000f */
[----:B-1----:R-:W-:Y:S05]  /*0ca0*/  @!P1 BRA `(.L_x_7) ;  /* 0x0000000000089947 */ /* 0x002fea0003800000 */
[----:B------:R1:W-:Y:S01]  /*0cb0*/  REDG.E.ADD.F32.FTZ.RN.STRONG.GPU desc[UR6][R2.64+0x8], R0 ;  /* 0x00000800020079a6 */ /* 0x0003e2000c12f306 */
[----:B------:R-:W-:-:S07]  /*0cc0*/  IMAD.MOV.U32 R4, RZ, RZ, R16 ;  /* 0x000000ffff047224 */ /* 0x000fce00078e0010 */
.L_x_7:
[----:B------:R-:W-:Y:S05]  /*0cd0*/  BSYNC.RECONVERGENT B1 ;  /* 0x0000000000017941 */ /* 0x000fea0003800200 */
.L_x_6:
[----:B------:R-:W-:Y:S05]  /*0ce0*/  @P0 BRA `(.L_x_5) ;  /* 0x0000000000380947 */ /* 0x000fea0003800000 */
[----:B------:R-:W2:Y:S01]  /*0cf0*/  LDCU UR8, c[0x0][0x39c] ;  /* 0x00007380ff0877ac */ /* 0x000ea20008000800 */
[----:B------:R-:W-:Y:S01]  /*0d00*/  IMAD.IADD R10, R4, 0x1, -R9 ;  /* 0x00000001040a7824 */ /* 0x000fe200078e0a09 */
[----:B01----:R-:W-:Y:S01]  /*0d10*/  MOV R2, UR4 ;  /* 0x0000000400027c02 */ /* 0x003fe20008000f00 */
[----:B------:R-:W-:Y:S02]  /*0d20*/  IMAD.U32 R3, RZ, RZ, UR5 ;  /* 0x00000005ff037e24 */ /* 0x000fe4000f8e00ff */
[----:B--2---:R-:W-:-:S07]  /*0d30*/  IMAD R11, R11, UR8, R4 ;  /* 0x000000080b0b7c24 */ /* 0x004fce000f8e0204 */
.L_x_8:
[----:B------:R-:W-:Y:S02]  /*0d40*/  VIADD R10, R10, 0x4 ;  /* 0x000000040a0a7836 */ /* 0x000fe40000000000 */
[----:B--2---:R-:W-:-:S03]  /*0d50*/  IMAD.WIDE R4, R11, 0x4, R2 ;  /* 0x000000040b047825 */ /* 0x004fc600078e0202 */
[----:B------:R-:W-:Y:S02]  /*0d60*/  ISETP.NE.AND P1, PT, R10, RZ, PT ;  /* 0x000000ff0a00720c */ /* 0x000fe40003f25270 */
[----:B------:R2:W-:Y:S04]  /*0d70*/  REDG.E.ADD.F32.FTZ.RN.STRONG.GPU desc[UR6][R4.64+-0x8], R0 ;  /* 0xfffff800040079a6 */ /* 0x0005e8000c12f306 */
[----:B------:R2:W-:Y:S04]  /*0d80*/  REDG.E.ADD.F32.FTZ.RN.STRONG.GPU desc[UR6][R4.64+-0x4], R0 ;  /* 0xfffffc00040079a6 */ /* 0x0005e8000c12f306 */
[----:B------:R2:W-:Y:S01]  /*0d90*/  REDG.E.ADD.F32.FTZ.RN.STRONG.GPU desc[UR6][R4.64], R0 ;  /* 0x00000000040079a6 */ /* 0x0005e2000c12f306 */
[----:B------:R-:W-:-:S03]  /*0da0*/  VIADD R11, R11, 0x4 ;  /* 0x000000040b0b7836 */ /* 0x000fc60000000000 */
[----:B------:R2:W-:Y:S01]  /*0db0*/  REDG.E.ADD.F32.FTZ.RN.STRONG.GPU desc[UR6][R4.64+0x4], R0 ;  /* 0x00000400040079a6 */ /* 0x0005e2000c12f306 */
[----:B------:R-:W-:Y:S05]  /*0dc0*/  @P1 BRA `(.L_x_8) ;  /* 0xfffffffc00dc1947 */ /* 0x000fea000383ffff */
.L_x_5:
[----:B------:R-:W-:Y:S05]  /*0dd0*/  BSYNC.RECONVERGENT B0 ;  /* 0x0000000000007941 */ /* 0x000fea0003800200 */
.L_x_4:
[----:B------:R-:W-:-:S04]  /*0de0*/  IADD3 R6, PT, PT, R6, 0x1, RZ ;  /* 0x0000000106067810 */ /* 0x000fc80007ffe0ff */
[----:B------:R-:W-:-:S13]  /*0df0*/  ISETP.NE.AND P1, PT, R6, R7, PT ;  /* 0x000000070600720c */ /* 0x000fda0003f25270 */
[----:B------:R-:W-:Y:S05]  /*0e00*/  @P1 BRA `(.L_x_9) ;  /* 0xfffffffc00541947 */ /* 0x000fea000383ffff */
[----:B------:R-:W-:Y:S05]  /*0e10*/  EXIT ;  /* 0x000000000000794d */ /* 0x000fea0003800000 */
        .weak           $__internal_0_$__cuda_sm3x_div_rn_noftz_f32_slowpath
        .type           $__internal_0_$__cuda_sm3x_div_rn_noftz_f32_slowpath,@function
        .size           $__internal_0_$__cuda_sm3x_div_rn_noftz_f32_slowpath,(.L_x_49 - $__internal_0_$__cuda_sm3x_div_rn_noftz_f32_slowpath)
$__internal_0_$__cuda_sm3x_div_rn_noftz_f32_slowpath:
[----:B------:R-:W-:Y:S01]  /*0e20*/  SHF.R.U32.HI R5, RZ, 0x17, R15 ;  /* 0x00000017ff057819 */ /* 0x000fe2000001160f */
[----:B------:R-:W-:Y:S01]  /*0e30*/  BSSY.RECONVERGENT B2, `(.L_x_10) ;  /* 0x0000064000027945 */ /* 0x000fe20003800200 */
[--C-:B------:R-:W-:Y:S01]  /*0e40*/  SHF.R.U32.HI R3, RZ, 0x17, R0.reuse ;  /* 0x00000017ff037819 */ /* 0x100fe20000011600 */
[----:B------:R-:W-:Y:S01]  /*0e50*/  IMAD.MOV.U32 R14, RZ, RZ, R0 ;  /* 0x000000ffff0e7224 */ /* 0x000fe200078e0000 */
[----:B------:R-:W-:Y:S02]  /*0e60*/  LOP3.LUT R5, R5, 0xff, RZ, 0xc0, !PT ;  /* 0x000000ff05057812 */ /* 0x000fe400078ec0ff */
[----:B------:R-:W-:-:S03]  /*0e70*/  LOP3.LUT R13, R3, 0xff, RZ, 0xc0, !PT ;  /* 0x000000ff030d7812 */ /* 0x000fc600078ec0ff */
[----:B------:R-:W-:Y:S02]  /*0e80*/  VIADD R17, R5, 0xffffffff ;  /* 0xffffffff05117836 */ /* 0x000fe40000000000 */
[----:B------:R-:W-:-:S03]  /*0e90*/  VIADD R16, R13, 0xffffffff ;  /* 0xffffffff0d107836 */ /* 0x000fc60000000000 */
[----:B------:R-:W-:-:S04]  /*0ea0*/  ISETP.GT.U32.AND P0, PT, R17, 0xfd, PT ;  /* 0x000000fd1100780c */ /* 0x000fc80003f04070 */
[----:B------:R-:W-:-:S13]  /*0eb0*/  ISETP.GT.U32.OR P0, PT, R16, 0xfd, P0 ;  /* 0x000000fd1000780c */ /* 0x000fda0000704470 */
[----:B------:R-:W-:Y:S01]  /*0ec0*/  @!P0 MOV R4, RZ ;  /* 0x000000ff00048202 */ /* 0x000fe20000000f00 */
[----:B------:R-:W-:Y:S06]  /*0ed0*/  @!P0 BRA `(.L_x_11) ;  /* 0x0000000000608947 */ /* 0x000fec0003800000 */
[----:B------:R-:W-:Y:S01]  /*0ee0*/  FSETP.GTU.FTZ.AND P0, PT, |R0|, +INF , PT ;  /* 0x7f8000000000780b */ /* 0x000fe20003f1c200 */
[----:B------:R-:W-:Y:S01]  /*0ef0*/  IMAD.MOV.U32 R3, RZ, RZ, R15 ;  /* 0x000000ffff037224 */ /* 0x000fe200078e000f */
[----:B------:R-:W-:-:S04]  /*0f00*/  FSETP.GTU.FTZ.AND P1, PT, |R15|, +INF , PT ;  /* 0x7f8000000f00780b */ /* 0x000fc80003f3c200 */
[----:B------:R-:W-:-:S13]  /*0f10*/  PLOP3.LUT P0, PT, P0, P1, PT, 0xf8, 0x8f ;  /* 0x00000000008f781c */ /* 0x000fda0000703f70 */
[----:B------:R-:W-:Y:S05]  /*0f20*/  @P0 BRA `(.L_x_12) ;  /* 0x00000004004c0947 */ /* 0x000fea0003800000 */
[----:B------:R-:W-:-:S13]  /*0f30*/  LOP3.LUT P0, RZ, R15, 0x7fffffff, R14, 0xc8, !PT ;  /* 0x7fffffff0fff7812 */ /* 0x000fda000780c80e */
[----:B------:R-:W-:Y:S05]  /*0f40*/  @!P0 BRA `(.L_x_13) ;  /* 0x00000004003c8947 */ /* 0x000fea0003800000 */
[C---:B------:R-:W-:Y:S02]  /*0f50*/  FSETP.NEU.FTZ.AND P1, PT, |R0|.reuse, +INF , PT ;  /* 0x7f8000000000780b */ /* 0x040fe40003f3d200 */
[----:B------:R-:W-:Y:S02]  /*0f60*/  FSETP.NEU.FTZ.AND P2, PT, |R3|, +INF , PT ;  /* 0x7f8000000300780b */ /* 0x000fe40003f5d200 */
[----:B------:R-:W-:-:S11]  /*0f70*/  FSETP.NEU.FTZ.AND P0, PT, |R0|, +INF , PT ;  /* 0x7f8000000000780b */ /* 0x000fd60003f1d200 */
[----:B------:R-:W-:Y:S05]  /*0f80*/  @!P2 BRA !P1, `(.L_x_13) ;  /* 0x00000004002ca947 */ /* 0x000fea0004800000 */
[----:B------:R-:W-:-:S04]  /*0f90*/  LOP3.LUT P1, RZ, R14, 0x7fffffff, RZ, 0xc0, !PT ;  /* 0x7fffffff0eff7812 */ /* 0x000fc8000782c0ff */
[----:B------:R-:W-:-:S13]  /*0fa0*/  PLOP3.LUT P1, PT, P2, P1, PT, 0x2f, 0xf2 ;  /* 0x0000000000f2781c */ /* 0x000fda0001722577 */
[----:B------:R-:W-:Y:S05]  /*0fb0*/  @P1 BRA `(.L_x_14) ;  /* 0x0000000400181947 */ /* 0x000fea0003800000 */
[----:B------:R-:W-:-:S04]  /*0fc0*/  LOP3.LUT P1, RZ, R15, 0x7fffffff, RZ, 0xc0, !PT ;  /* 0x7fffffff0fff7812 */ /* 0x000fc8000782c0ff */
[----:B------:R-:W-:-:S13]  /*0fd0*/  PLOP3.LUT P0, PT, P0, P1, PT, 0x2f, 0xf2 ;  /* 0x0000000000f2781c */ /* 0x000fda0000702577 */
[----:B------:R-:W-:Y:S05]  /*0fe0*/  @P0 BRA `(.L_x_15) ;  /* 0x0000000400000947 */ /* 0x000fea0003800000 */
[----:B------:R-:W-:Y:S02]  /*0ff0*/  ISETP.GE.AND P0, PT, R16, RZ, PT ;  /* 0x000000ff1000720c */ /* 0x000fe40003f06270 */
[----:B------:R-:W-:-:S11]  /*1000*/  ISETP.GE.AND P1, PT, R17, RZ, PT ;  /* 0x000000ff1100720c */ /* 0x000fd60003f26270 */
[----:B------:R-:W-:Y:S02]  /*1010*/  @P0 IMAD.MOV.U32 R4, RZ, RZ, RZ ;  /* 0x000000ffff040224 */ /* 0x000fe400078e00ff */
[----:B------:R-:W-:Y:S01]  /*1020*/  @!P0 FFMA R14, R0, 1.84467440737095516160e+19, RZ ;  /* 0x5f800000000e8823 */ /* 0x000fe200000000ff */
[----:B------:R-:W-:Y:S02]  /*1030*/  @!P0 IMAD.MOV.U32 R4, RZ, RZ, -0x40 ;  /* 0xffffffc0ff048424 */ /* 0x000fe400078e00ff */
[----:B------:R-:W-:-:S03]  /*1040*/  @!P1 FFMA R15, R3, 1.84467440737095516160e+19, RZ ;  /* 0x5f800000030f9823 */ /* 0x000fc600000000ff */
[----:B------:R-:W-:-:S07]  /*1050*/  @!P1 IADD3 R4, PT, PT, R4, 0x40, RZ ;  /* 0x0000004004049810 */ /* 0x000fce0007ffe0ff */
.L_x_11:
[----:B------:R-:W-:Y:S01]  /*1060*/  LEA R0, R5, 0xc0800000, 0x17 ;  /* 0xc080000005007811 */ /* 0x000fe200078eb8ff */
[----:B------:R-:W-:Y:S01]  /*1070*/  VIADD R13, R13, 0xffffff81 ;  /* 0xffffff810d0d7836 */ /* 0x000fe20000000000 */
[----:B------:R-:W-:Y:S03]  /*1080*/  BSSY.RECONVERGENT B3, `(.L_x_16) ;  /* 0x0000035000037945 */ /* 0x000fe60003800200 */
[----:B------:R-:W-:Y:S01]  /*1090*/  IMAD.IADD R15, R15, 0x1, -R0 ;  /* 0x000000010f0f7824 */ /* 0x000fe200078e0a00 */
[C---:B------:R-:W-:Y:S01]  /*10a0*/  IADD3 R5, PT, PT, R13.reuse, 0x7f, -R5 ;  /* 0x0000007f0d057810 */ /* 0x040fe20007ffe805 */
[----:B------:R-:W-:Y:S02]  /*10b0*/  IMAD R0, R13, -0x800000, R14 ;  /* 0xff8000000d007824 */ /* 0x000fe400078e020e */
[----:B------:R-:W0:Y:S01]  /*10c0*/  MUFU.RCP R3, R15 ;  /* 0x0000000f00037308 */ /* 0x000e220000001000 */
[----:B------:R-:W-:Y:S01]  /*10d0*/  FADD.FTZ R17, -R15, -RZ ;  /* 0x800000ff0f117221 */ /* 0x000fe20000010100 */
[----:B------:R-:W-:-:S03]  /*10e0*/  IMAD.IADD R5, R5, 0x1, R4 ;  /* 0x0000000105057824 */ /* 0x000fc600078e0204 */
[----:B0-----:R-:W-:-:S04]  /*10f0*/  FFMA R16, R3, R17, 1 ;  /* 0x3f80000003107423 */ /* 0x001fc80000000011 */
[----:B------:R-:W-:-:S04]  /*1100*/  FFMA R16, R3, R16, R3 ;  /* 0x0000001003107223 */ /* 0x000fc80000000003 */
[----:B------:R-:W-:-:S04]  /*1110*/  FFMA R3, R0, R16, RZ ;  /* 0x0000001000037223 */ /* 0x000fc800000000ff */
[----:B------:R-:W-:-:S04]  /*1120*/  FFMA R14, R17, R3, R0 ;  /* 0x00000003110e7223 */ /* 0x000fc80000000000 */
[----:B------:R-:W-:-:S04]  /*1130*/  FFMA R19, R16, R14, R3 ;  /* 0x0000000e10137223 */ /* 0x000fc80000000003 */
[----:B------:R-:W-:-:S04]  /*1140*/  FFMA R14, R17, R19, R0 ;  /* 0x00000013110e7223 */ /* 0x000fc80000000000 */
[----:B------:R-:W-:-:S05]  /*1150*/  FFMA R0, R16, R14, R19 ;  /* 0x0000000e10007223 */ /* 0x000fca0000000013 */
[----:B------:R-:W-:-:S04]  /*1160*/  SHF.R.U32.HI R3, RZ, 0x17, R0 ;  /* 0x00000017ff037819 */ /* 0x000fc80000011600 */
[----:B------:R-:W-:-:S04]  /*1170*/  LOP3.LUT R3, R3, 0xff, RZ, 0xc0, !PT ;  /* 0x000000ff03037812 */ /* 0x000fc800078ec0ff */
[----:B------:R-:W-:-:S05]  /*1180*/  IADD3 R13, PT, PT, R3, R5, RZ ;  /* 0x00000005030d7210 */ /* 0x000fca0007ffe0ff */
[----:B------:R-:W-:-:S05]  /*1190*/  VIADD R3, R13, 0xffffffff ;  /* 0xffffffff0d037836 */ /* 0x000fca0000000000 */
[----:B------:R-:W-:-:S13]  /*11a0*/  ISETP.GE.U32.AND P0, PT, R3, 0xfe, PT ;  /* 0x000000fe0300780c */ /* 0x000fda0003f06070 */
[----:B------:R-:W-:Y:S05]  /*11b0*/  @!P0 BRA `(.L_x_17) ;  /* 0x0000000000808947 */ /* 0x000fea0003800000 */
[----:B------:R-:W-:-:S13]  /*11c0*/  ISETP.GT.AND P0, PT, R13, 0xfe, PT ;  /* 0x000000fe0d00780c */ /* 0x000fda0003f04270 */
[----:B------:R-:W-:Y:S05]  /*11d0*/  @P0 BRA `(.L_x_18) ;  /* 0x00000000006c0947 */ /* 0x000fea0003800000 */
[----:B------:R-:W-:-:S13]  /*11e0*/  ISETP.GE.AND P0, PT, R13, 0x1, PT ;  /* 0x000000010d00780c */ /* 0x000fda0003f06270 */
[----:B------:R-:W-:Y:S05]  /*11f0*/  @P0 BRA `(.L_x_19) ;  /* 0x0000000000740947 */ /* 0x000fea0003800000 */
[----:B------:R-:W-:Y:S02]  /*1200*/  ISETP.GE.AND P0, PT, R13, -0x18, PT ;  /* 0xffffffe80d00780c */ /* 0x000fe40003f06270 */
[----:B------:R-:W-:-:S11]  /*1210*/  LOP3.LUT R0, R0, 0x80000000, RZ, 0xc0, !PT ;  /* 0x8000000000007812 */ /* 0x000fd600078ec0ff */
[----:B------:R-:W-:Y:S05]  /*1220*/  @!P0 BRA `(.L_x_19) ;  /* 0x0000000000688947 */ /* 0x000fea0003800000 */
[CCC-:B------:R-:W-:Y:S01]  /*1230*/  FFMA.RZ R3, R16.reuse, R14.reuse, R19.reuse ;  /* 0x0000000e10037223 */ /* 0x1c0fe2000000c013 */
[CCC-:B------:R-:W-:Y:S01]  /*1240*/  FFMA.RM R4, R16.reuse, R14.reuse, R19.reuse ;  /* 0x0000000e10047223 */ /* 0x1c0fe20000004013 */
[C---:B------:R-:W-:Y:S02]  /*1250*/  ISETP.NE.AND P2, PT, R13.reuse, RZ, PT ;  /* 0x000000ff0d00720c */ /* 0x040fe40003f45270 */
[----:B------:R-:W-:Y:S02]  /*1260*/  ISETP.NE.AND P1, PT, R13, RZ, PT ;  /* 0x000000ff0d00720c */ /* 0x000fe40003f25270 */
[----:B------:R-:W-:Y:S01]  /*1270*/  LOP3.LUT R5, R3, 0x7fffff, RZ, 0xc0, !PT ;  /* 0x007fffff03057812 */ /* 0x000fe200078ec0ff */
[----:B------:R-:W-:Y:S01]  /*1280*/  FFMA.RP R3, R16, R14, R19 ;  /* 0x0000000e10037223 */ /* 0x000fe20000008013 */
[----:B------:R-:W-:Y:S02]  /*1290*/  VIADD R14, R13, 0x20 ;  /* 0x000000200d0e7836 */ /* 0x000fe40000000000 */
[----:B------:R-:W-:Y:S01]  /*12a0*/  LOP3.LUT R5, R5, 0x800000, RZ, 0xfc, !PT ;  /* 0x0080000005057812 */ /* 0x000fe200078efcff */
[----:B------:R-:W-:Y:S01]  /*12b0*/  IMAD.MOV R13, RZ, RZ, -R13 ;  /* 0x000000ffff0d7224 */ /* 0x000fe200078e0a0d */
[----:B------:R-:W-:-:S02]  /*12c0*/  FSETP.NEU.FTZ.AND P0, PT, R3, R4, PT ;  /* 0x000000040300720b */ /* 0x000fc40003f1d000 */
[----:B------:R-:W-:Y:S02]  /*12d0*/  SHF.L.U32 R14, R5, R14, RZ ;  /* 0x0000000e050e7219 */ /* 0x000fe400000006ff */
[----:B------:R-:W-:Y:S02]  /*12e0*/  SEL R4, R13, RZ, P2 ;  /* 0x000000ff0d047207 */ /* 0x000fe40001000000 */
[----:B------:R-:W-:Y:S02]  /*12f0*/  ISETP.NE.AND P1, PT, R14, RZ, P1 ;  /* 0x000000ff0e00720c */ /* 0x000fe40000f25270 */
[----:B------:R-:W-:Y:S02]  /*1300*/  SHF.R.U32.HI R4, RZ, R4, R5 ;  /* 0x00000004ff047219 */ /* 0x000fe40000011605 */
[----:B------:R-:W-:Y:S02]  /*1310*/  PLOP3.LUT P0, PT, P0, P1, PT, 0xf8, 0x8f ;  /* 0x00000000008f781c */ /* 0x000fe40000703f70 */
[----:B------:R-:W-:-:S02]  /*1320*/  SHF.R.U32.HI R14, RZ, 0x1, R4 ;  /* 0x00000001ff0e7819 */ /* 0x000fc40000011604 */
[----:B------:R-:W-:-:S04]  /*1330*/  SEL R3, RZ, 0x1, !P0 ;  /* 0x00000001ff037807 */ /* 0x000fc80004000000 */
[----:B------:R-:W-:-:S04]  /*1340*/  LOP3.LUT R3, R3, 0x1, R14, 0xf8, !PT ;  /* 0x0000000103037812 */ /* 0x000fc800078ef80e */
[----:B------:R-:W-:-:S04]  /*1350*/  LOP3.LUT R3, R3, R4, RZ, 0xc0, !PT ;  /* 0x0000000403037212 */ /* 0x000fc800078ec0ff */
[----:B------:R-:W-:-:S04]  /*1360*/  IADD3 R3, PT, PT, R14, R3, RZ ;  /* 0x000000030e037210 */ /* 0x000fc80007ffe0ff */
[----:B------:R-:W-:Y:S01]  /*1370*/  LOP3.LUT R0, R3, R0, RZ, 0xfc, !PT ;  /* 0x0000000003007212 */ /* 0x000fe200078efcff */
[----:B------:R-:W-:Y:S06]  /*1380*/  BRA `(.L_x_19) ;  /* 0x0000000000107947 */ /* 0x000fec0003800000 */
.L_x_18:
[----:B------:R-:W-:-:S04]  /*1390*/  LOP3.LUT R0, R0, 0x80000000, RZ, 0xc0, !PT ;  /* 0x8000000000007812 */ /* 0x000fc800078ec0ff */
[----:B------:R-:W-:Y:S01]  /*13a0*/  LOP3.LUT R0, R0, 0x7f800000, RZ, 0xfc, !PT ;  /* 0x7f80000000007812 */ /* 0x000fe200078efcff */
[----:B------:R-:W-:Y:S06]  /*13b0*/  BRA `(.L_x_19) ;  /* 0x0000000000047947 */ /* 0x000fec0003800000 */
.L_x_17:
[----:B------:R-:W-:-:S07]  /*13c0*/  IMAD R0, R5, 0x800000, R0 ;  /* 0x0080000005007824 */ /* 0x000fce00078e0200 */
.L_x_19:
[----:B------:R-:W-:Y:S05]  /*13d0*/  BSYNC.RECONVERGENT B3 ;  /* 0x0000000000037941 */ /* 0x000fea0003800200 */
.L_x_16:
[----:B------:R-:W-:Y:S05]  /*13e0*/  BRA `(.L_x_20) ;  /* 0x0000000000207947 */ /* 0x000fea0003800000 */
.L_x_15:
[----:B------:R-:W-:-:S04]  /*13f0*/  LOP3.LUT R0, R15, 0x80000000, R14, 0x48, !PT ;  /* 0x800000000f007812 */ /* 0x000fc800078e480e */
[----:B------:R-:W-:Y:S01]  /*1400*/  LOP3.LUT R0, R0, 0x7f800000, RZ, 0xfc, !PT ;  /* 0x7f80000000007812 */ /* 0x000fe200078efcff */
[----:B------:R-:W-:Y:S06]  /*1410*/  BRA `(.L_x_20) ;  /* 0x0000000000147947 */ /* 0x000fec0003800000 */
.L_x_14:
[----:B------:R-:W-:Y:S01]  /*1420*/  LOP3.LUT R0, R15, 0x80000000, R14, 0x48, !PT ;  /* 0x800000000f007812 */ /* 0x000fe200078e480e */
[----:B------:R-:W-:Y:S06]  /*1430*/  BRA `(.L_x_20) ;  /* 0x00000000000c7947 */ /* 0x000fec0003800000 */
.L_x_13:
[----:B------:R-:W0:Y:S01]  /*1440*/  MUFU.RSQ R0, -QNAN ;  /* 0xffc0000000007908 */ /* 0x000e220000001400 */
[----:B------:R-:W-:Y:S05]  /*1450*/  BRA `(.L_x_20) ;  /* 0x0000000000047947 */ /* 0x000fea0003800000 */
.L_x_12:
[----:B------:R-:W-:-:S07]  /*1460*/  FADD.FTZ R0, R0, R3 ;  /* 0x0000000300007221 */ /* 0x000fce0000010000 */
.L_x_20:
[----:B------:R-:W-:Y:S05]  /*1470*/  BSYNC.RECONVERGENT B2 ;  /* 0x0000000000027941 */ /* 0x000fea0003800200 */
.L_x_10:
[----:B------:R-:W-:-:S04]  /*1480*/  IMAD.MOV.U32 R3, RZ, RZ, 0x0 ;  /* 0x00000000ff037424 */ /* 0x000fc800078e00ff */
[----:B0-----:R-:W-:Y:S05]  /*1490*/  RET.REL.NODEC R2 `(_Z27avg_pooling_backward_kernelPfPKfiiiiiiiii) ;  /* 0xffffffe802d87950 */ /* 0x001fea0003c3ffff */
.L_x_21:
[----:B------:R-:W-:-:S00]  /*14a0*/  BRA `(.L_x_21) ;  /* 0xfffffffc00fc7947 */ /* 0x000fc0000383ffff */
[----:B------:R-:W-:-:S00]  /*14b0*/  NOP ;  /* 0x0000000000007918 */ /* 0x000fc00000000000 */
        /* <DEDUP_REMOVED lines=12> */
.L_x_49:


//--------------------- .text._Z26avg_pooling_forward_kernelPKfPfiiiiiii --------------------------
	.section	.text._Z26avg_pooling_forward_kernelPKfPfiiiiiii,"ax",@progbits
	.align	128
        .global         _Z26avg_pooling_forward_kernelPKfPfiiiiiii
        .type           _Z26avg_pooling_forward_kernelPKfPfiiiiiii,@function
        .size           _Z26avg_pooling_forward_kernelPKfPfiiiiiii,(.L_x_50 - _Z26avg_pooling_forward_kernelPKfPfiiiiiii)
        .other          _Z26avg_pooling_forward_kernelPKfPfiiiiiii,@"STO_CUDA_ENTRY STV_DEFAULT"
_Z26avg_pooling_forward_kernelPKfPfiiiiiii:
.text._Z26avg_pooling_forward_kernelPKfPfiiiiiii:
[----:B------:R-:W-:Y:S08]  /*0000*/  LDC R1, c[0x0][0x37c] ;  /* 0x0000df00ff017b82 */ /* 0x000ff00000000800 */
[----:B------:R-:W0:Y:S01]  /*0010*/  LDC.64 R8, c[0x0][0x3a0] ;  /* 0x0000e800ff087b82 */ /* 0x000e220000000a00 */
[----:B------:R-:W1:Y:S01]  /*0020*/  LDCU UR6, c[0x0][0x398] ;  /* 0x00007300ff0677ac */ /* 0x000e620008000800 */
[----:B------:R-:W2:Y:S06]  /*0030*/  S2R R13, SR_TID.X ;  /* 0x00000000000d7919 */ /* 0x000eac0000002100 */
[----:B------:R-:W3:Y:S08]  /*0040*/  LDC R15, c[0x0][0x39c] ;  /* 0x0000e700ff0f7b82 */ /* 0x000ef00000000800 */
[----:B------:R-:W4:Y:S01]  /*0050*/  LDC R14, c[0x0][0x3a8] ;  /* 0x0000ea00ff0e7b82 */ /* 0x000f220000000800 */
[----:B0-----:R-:W-:-:S07]  /*0060*/  IABS R0, R9 ;  /* 0x0000000900007213 */ /* 0x001fce0000000000 */
[----:B------:R-:W2:Y:S01]  /*0070*/  S2UR UR4, SR_CTAID.X ;  /* 0x00000000000479c3 */ /* 0x000ea20000002500 */
[C---:B-1----:R-:W-:Y:S01]  /*0080*/  IADD3 R5, PT, PT, -R8.reuse, UR6, RZ ;  /* 0x0000000608057c10 */ /* 0x042fe2000fffe1ff */
[----:B------:R-:W0:Y:S01]  /*0090*/  I2F.RP R6, R0 ;  /* 0x0000000000067306 */ /* 0x000e220000209400 */
[----:B---3--:R-:W-:-:S05]  /*00a0*/  IADD3 R7, PT, PT, -R8, R15, RZ ;  /* 0x0000000f08077210 */ /* 0x008fca0007ffe1ff */
[----:B------:R-:W2:Y:S01]  /*00b0*/  LDC R16, c[0x0][0x360] ;  /* 0x0000d800ff107b82 */ /* 0x000ea20000000800 */
[C---:B----4-:R-:W-:Y:S02]  /*00c0*/  IMAD R4, R14.reuse, 0x2, R5 ;  /* 0x000000020e047824 */ /* 0x050fe400078e0205 */
[----:B------:R-:W-:Y:S01]  /*00d0*/  IMAD R10, R14, 0x2, R7 ;  /* 0x000000020e0a7824 */ /* 0x000fe200078e0207 */
[----:B0-----:R-:W0:Y:S01]  /*00e0*/  MUFU.RCP R6, R6 ;  /* 0x0000000600067308 */ /* 0x001e220000001000 */
[----:B--2---:R-:W-:Y:S02]  /*00f0*/  IMAD R16, R16, UR4, R13 ;  /* 0x0000000410107c24 */ /* 0x004fe4000f8e020d */
[----:B0-----:R-:W-:Y:S01]  /*0100*/  VIADD R2, R6, 0xffffffe ;  /* 0x0ffffffe06027836 */ /* 0x001fe20000000000 */
[----:B------:R-:W-:Y:S02]  /*0110*/  IABS R6, R4 ;  /* 0x0000000400067213 */ /* 0x000fe40000000000 */
[----:B------:R-:W-:-:S02]  /*0120*/  LOP3.LUT R4, R4, R9, RZ, 0x3c, !PT ;  /* 0x0000000904047212 */ /* 0x000fc400078e3cff */
[----:B------:R0:W1:Y:S02]  /*0130*/  F2I.FTZ.U32.TRUNC.NTZ R3, R2 ;  /* 0x0000000200037305 */ /* 0x000064000021f000 */
[----:B------:R-:W-:Y:S01]  /*0140*/  ISETP.GE.AND P3, PT, R4, RZ, PT ;  /* 0x000000ff0400720c */ /* 0x000fe20003f66270 */
[----:B0-----:R-:W-:Y:S02]  /*0150*/  HFMA2 R2, -RZ, RZ, 0, 0 ;  /* 0x00000000ff027431 */ /* 0x001fe400000001ff */
[----:B-1----:R-:W-:-:S04]  /*0160*/  IMAD.MOV R11, RZ, RZ, -R3 ;  /* 0x000000ffff0b7224 */ /* 0x002fc800078e0a03 */
[----:B------:R-:W-:Y:S01]  /*0170*/  IMAD R5, R11, R0, RZ ;  /* 0x000000000b057224 */ /* 0x000fe200078e02ff */
[----:B------:R-:W-:Y:S02]  /*0180*/  IABS R11, R10 ;  /* 0x0000000a000b7213 */ /* 0x000fe40000000000 */
[----:B------:R-:W-:Y:S01]  /*0190*/  LOP3.LUT R10, R10, R9, RZ, 0x3c, !PT ;  /* 0x000000090a0a7212 */ /* 0x000fe200078e3cff */
[----:B------:R-:W-:-:S04]  /*01a0*/  IMAD.HI.U32 R2, R3, R5, R2 ;  /* 0x0000000503027227 */ /* 0x000fc800078e0002 */
[----:B------:R-:W-:-:S04]  /*01b0*/  IMAD.MOV.U32 R5, RZ, RZ, R6 ;  /* 0x000000ffff057224 */ /* 0x000fc800078e0006 */
[----:B------:R-:W-:-:S04]  /*01c0*/  IMAD.HI.U32 R3, R2, R5, RZ ;  /* 0x0000000502037227 */ /* 0x000fc800078e00ff */
[----:B------:R-:W-:-:S04]  /*01d0*/  IMAD.HI.U32 R2, R2, R11, RZ ;  /* 0x0000000b02027227 */ /* 0x000fc800078e00ff */
[----:B------:R-:W-:Y:S01]  /*01e0*/  IMAD.MOV R6, RZ, RZ, -R3 ;  /* 0x000000ffff067224 */ /* 0x000fe200078e0a03 */
[----:B------:R-:W-:-:S03]  /*01f0*/  IADD3 R7, PT, PT, -R2, RZ, RZ ;  /* 0x000000ff02077210 */ /* 0x000fc60007ffe1ff */
[C---:B------:R-:W-:Y:S02]  /*0200*/  IMAD R5, R0.reuse, R6, R5 ;  /* 0x0000000600057224 */ /* 0x040fe400078e0205 */
[C---:B------:R-:W-:Y:S02]  /*0210*/  IMAD R11, R0.reuse, R7, R11 ;  /* 0x00000007000b7224 */ /* 0x040fe400078e020b */
[----:B------:R-:W0:Y:S01]  /*0220*/  LDC.64 R6, c[0x0][0x390] ;  /* 0x0000e400ff067b82 */ /* 0x000e220000000a00 */
[C---:B------:R-:W-:Y:S02]  /*0230*/  ISETP.GT.U32.AND P2, PT, R0.reuse, R5, PT ;  /* 0x000000050000720c */ /* 0x040fe40003f44070 */
[----:B------:R-:W-:-:S11]  /*0240*/  ISETP.GT.U32.AND P4, PT, R0, R11, PT ;  /* 0x0000000b0000720c */ /* 0x000fd60003f84070 */
[--C-:B------:R-:W-:Y:S01]  /*0250*/  @!P2 IMAD.IADD R5, R5, 0x1, -R0.reuse ;  /* 0x000000010505a824 */ /* 0x100fe200078e0a00 */
[----:B------:R-:W-:Y:S01]  /*0260*/  @!P2 IADD3 R3, PT, PT, R3, 0x1, RZ ;  /* 0x000000010303a810 */ /* 0x000fe20007ffe0ff */
[----:B------:R-:W-:Y:S01]  /*0270*/  @!P4 IMAD.IADD R11, R11, 0x1, -R0 ;  /* 0x000000010b0bc824 */ /* 0x000fe200078e0a00 */
[----:B------:R-:W-:Y:S01]  /*0280*/  ISETP.GE.AND P2, PT, R10, RZ, PT ;  /* 0x000000ff0a00720c */ /* 0x000fe20003f46270 */
[----:B------:R-:W-:Y:S01]  /*0290*/  @!P4 VIADD R2, R2, 0x1 ;  /* 0x000000010202c836 */ /* 0x000fe20000000000 */
[-C--:B------:R-:W-:Y:S02]  /*02a0*/  ISETP.GE.U32.AND P0, PT, R5, R0.reuse, PT ;  /* 0x000000000500720c */ /* 0x080fe40003f06070 */
[----:B------:R-:W-:Y:S02]  /*02b0*/  ISETP.GE.U32.AND P1, PT, R11, R0, PT ;  /* 0x000000000b00720c */ /* 0x000fe40003f26070 */
[----:B------:R-:W-:Y:S01]  /*02c0*/  LOP3.LUT R0, RZ, R9, RZ, 0x33, !PT ;  /* 0x00000009ff007212 */ /* 0x000fe200078e33ff */
[----:B0-----:R-:W-:-:S08]  /*02d0*/  IMAD R6, R7, R6, RZ ;  /* 0x0000000607067224 */ /* 0x001fd000078e02ff */
[----:B------:R-:W-:Y:S01]  /*02e0*/  @P0 VIADD R3, R3, 0x1 ;  /* 0x0000000103030836 */ /* 0x000fe20000000000 */
[----:B------:R-:W-:Y:S02]  /*02f0*/  ISETP.NE.AND P0, PT, R9, RZ, PT ;  /* 0x000000ff0900720c */ /* 0x000fe40003f05270 */
[----:B------:R-:W-:Y:S01]  /*0300*/  @P1 IADD3 R2, PT, PT, R2, 0x1, RZ ;  /* 0x0000000102021810 */ /* 0x000fe20007ffe0ff */
[----:B------:R-:W-:-:S04]  /*0310*/  @!P3 IMAD.MOV R3, RZ, RZ, -R3 ;  /* 0x000000ffff03b224 */ /* 0x000fc800078e0a03 */
[----:B------:R-:W-:Y:S01]  /*0320*/  @!P2 IMAD.MOV R2, RZ, RZ, -R2 ;  /* 0x000000ffff02a224 */ /* 0x000fe200078e0a02 */
[----:B------:R-:W-:-:S04]  /*0330*/  SEL R5, R0, R3, !P0 ;  /* 0x0000000300057207 */ /* 0x000fc80004000000 */
[----:B------:R-:W-:Y:S01]  /*0340*/  SEL R2, R0, R2, !P0 ;  /* 0x0000000200027207 */ /* 0x000fe20004000000 */
[----:B------:R-:W-:-:S04]  /*0350*/  IMAD R3, R5, R6, R6 ;  /* 0x0000000605037224 */ /* 0x000fc800078e0206 */
[----:B------:R-:W-:-:S05]  /*0360*/  IMAD R3, R2, R3, R3 ;  /* 0x0000000302037224 */ /* 0x000fca00078e0203 */
[----:B------:R-:W-:-:S13]  /*0370*/  ISETP.GE.AND P0, PT, R16, R3, PT ;  /* 0x000000031000720c */ /* 0x000fda0003f06270 */
[----:B------:R-:W-:Y:S05]  /*0380*/  @P0 EXIT ;  /* 0x000000000000094d */ /* 0x000fea0003800000 */
[----:B------:R-:W-:Y:S01]  /*0390*/  IADD3 R0, PT, PT, R5, 0x1, RZ ;  /* 0x0000000105007810 */ /* 0x000fe20007ffe0ff */
[----:B------:R-:W-:Y:S01]  /*03a0*/  VIADD R3, R2, 0x1 ;  /* 0x0000000102037836 */ /* 0x000fe20000000000 */
[----:B------:R-:W-:Y:S01]  /*03b0*/  IABS R17, R7 ;  /* 0x0000000700117213 */ /* 0x000fe20000000000 */
[----:B------:R-:W0:Y:S01]  /*03c0*/  LDCU.64 UR4, c[0x0][0x358] ;  /* 0x00006b00ff0477ac */ /* 0x000e220008000a00 */
[----:B------:R-:W-:Y:S01]  /*03d0*/  IABS R18, R0 ;  /* 0x0000000000127213 */ /* 0x000fe20000000000 */
[-C--:B------:R-:W-:Y:S01]  /*03e0*/  IMAD R2, R0, R3.reuse, RZ ;  /* 0x0000000300027224 */ /* 0x080fe200078e02ff */
[----:B------:R-:W-:Y:S01]  /*03f0*/  IABS R13, R3 ;  /* 0x00000003000d7213 */ /* 0x000fe20000000000 */
[----:B------:R-:W-:Y:S01]  /*0400*/  I2F.RP R21, R17 ;  /* 0x0000001100157306 */ /* 0x000fe20000209400 */
[----:B------:R-:W-:Y:S01]  /*0410*/  ISETP.NE.AND P3, PT, R3, RZ, PT ;  /* 0x000000ff0300720c */ /* 0x000fe20003f65270 */
[----:B------:R-:W-:Y:S01]  /*0420*/  BSSY.RECONVERGENT B1, `(.L_x_22) ;  /* 0x0000102000017945 */ /* 0x000fe20003800200 */
[----:B------:R-:W-:-:S02]  /*0430*/  IABS R12, R2 ;  /* 0x00000002000c7213 */ /* 0x000fc40000000000 */
[----:B------:R-:W-:-:S03]  /*0440*/  IABS R24, R2 ;  /* 0x0000000200187213 */ /* 0x000fc60000000000 */
[----:B------:R-:W1:Y:S02]  /*0450*/  I2F.RP R6, R13 ;  /* 0x0000000d00067306 */ /* 0x000e640000209400 */
[----:B------:R-:W-:-:S06]  /*0460*/  IMAD.MOV R25, RZ, RZ, -R24 ;  /* 0x000000ffff197224 */ /* 0x000fcc00078e0a18 */
[----:B------:R-:W2:Y:S08]  /*0470*/  I2F.RP R19, R12 ;  /* 0x0000000c00137306 */ /* 0x000eb00000209400 */
[----:B-1----:R-:W1:Y:S08]  /*0480*/  MUFU.RCP R6, R6 ;  /* 0x0000000600067308 */ /* 0x002e700000001000 */
[----:B--2---:R-:W2:Y:S08]  /*0490*/  MUFU.RCP R19, R19 ;  /* 0x0000001300137308 */ /* 0x004eb00000001000 */
[----:B------:R-:W-:Y:S01]  /*04a0*/  I2F.RP R10, R18 ;  /* 0x00000012000a7306 */ /* 0x000fe20000209400 */
[----:B-1----:R-:W-:-:S02]  /*04b0*/  VIADD R4, R6, 0xffffffe ;  /* 0x0ffffffe06047836 */ /* 0x002fc40000000000 */
[----:B------:R-:W-:-:S05]  /*04c0*/  IMAD R6, R2, R7, RZ ;  /* 0x0000000702067224 */ /* 0x000fca00078e02ff */
[----:B------:R1:W3:Y:S01]  /*04d0*/  F2I.FTZ.U32.TRUNC.NTZ R5, R4 ;  /* 0x0000000400057305 */ /* 0x0002e2000021f000 */
[----:B--2---:R-:W-:Y:S02]  /*04e0*/  IADD3 R11, PT, PT, R19, 0xffffffe, RZ ;  /* 0x0ffffffe130b7810 */ /* 0x004fe40007ffe0ff */
[----:B------:R-:W-:-:S05]  /*04f0*/  IABS R22, R6 ;  /* 0x0000000600167213 */ /* 0x000fca0000000000 */
[----:B------:R-:W2:Y:S01]  /*0500*/  F2I.FTZ.U32.TRUNC.NTZ R11, R11 ;  /* 0x0000000b000b7305 */ /* 0x000ea2000021f000 */
[----:B-1----:R-:W-:Y:S01]  /*0510*/  MOV R4, RZ ;  /* 0x000000ff00047202 */ /* 0x002fe20000000f00 */
[----:B---3--:R-:W-:-:S06]  /*0520*/  IMAD.MOV R20, RZ, RZ, -R5 ;  /* 0x000000ffff147224 */ /* 0x008fcc00078e0a05 */
[----:B------:R-:W1:Y:S01]  /*0530*/  MUFU.RCP R21, R21 ;  /* 0x0000001500157308 */ /* 0x000e620000001000 */
[----:B------:R-:W-:Y:S01]  /*0540*/  IMAD R19, R20, R13, RZ ;  /* 0x0000000d14137224 */ /* 0x000fe200078e02ff */
[----:B------:R-:W-:Y:S01]  /*0550*/  IABS R20, R16 ;  /* 0x0000001000147213 */ /* 0x000fe20000000000 */
[----:B--2---:R-:W-:Y:S02]  /*0560*/  IMAD.MOV R23, RZ, RZ, -R11 ;  /* 0x000000ffff177224 */ /* 0x004fe400078e0a0b */
[----:B------:R-:W-:-:S03]  /*0570*/  IMAD.HI.U32 R5, R5, R19, R4 ;  /* 0x0000001305057227 */ /* 0x000fc600078e0004 */
[----:B------:R2:W3:Y:S01]  /*0580*/  MUFU.RCP R4, R10 ;  /* 0x0000000a00047308 */ /* 0x0004e20000001000 */
[----:B------:R-:W-:Y:S01]  /*0590*/  IMAD R19, R23, R12, RZ ;  /* 0x0000000c17137224 */ /* 0x000fe200078e02ff */
[----:B------:R-:W-:Y:S01]  /*05a0*/  IABS R23, R3 ;  /* 0x0000000300177213 */ /* 0x000fe20000000000 */
[----:B-1----:R-:W-:Y:S02]  /*05b0*/  VIADD R24, R21, 0xffffffe ;  /* 0x0ffffffe15187836 */ /* 0x002fe40000000000 */
[----:B--2---:R-:W-:-:S04]  /*05c0*/  IMAD.MOV.U32 R10, RZ, RZ, RZ ;  /* 0x000000ffff0a7224 */ /* 0x004fc800078e00ff */
[----:B------:R-:W-:Y:S01]  /*05d0*/  IMAD.HI.U32 R11, R11, R19, R10 ;  /* 0x000000130b0b7227 */ /* 0x000fe200078e000a */
[----:B------:R-:W-:-:S03]  /*05e0*/  IADD3 R10, PT, PT, RZ, -R23, RZ ;  /* 0x80000017ff0a7210 */ /* 0x000fc60007ffe0ff */
[----:B------:R-:W-:Y:S01]  /*05f0*/  IMAD.MOV.U32 R19, RZ, RZ, R22 ;  /* 0x000000ffff137224 */ /* 0x000fe200078e0016 */
[----:B---3--:R-:W-:Y:S01]  /*0600*/  IADD3 R4, PT, PT, R4, 0xffffffe, RZ ;  /* 0x0ffffffe04047810 */ /* 0x008fe20007ffe0ff */
[----:B------:R-:W-:Y:S02]  /*0610*/  IMAD.HI.U32 R23, R5, R20, RZ ;  /* 0x0000001405177227 */ /* 0x000fe400078e00ff */
[----:B------:R-:W1:Y:S02]  /*0620*/  I2F.RP R22, R19 ;  /* 0x0000001300167306 */ /* 0x000e640000209400 */
[--C-:B------:R-:W-:Y:S02]  /*0630*/  IMAD R10, R23, R10, R20.reuse ;  /* 0x0000000a170a7224 */ /* 0x100fe400078e0214 */
[----:B------:R-:W-:Y:S01]  /*0640*/  IMAD.HI.U32 R21, R11, R20, RZ ;  /* 0x000000140b157227 */ /* 0x000fe200078e00ff */
[----:B------:R-:W-:Y:S02]  /*0650*/  LOP3.LUT R11, R16, R3, RZ, 0x3c, !PT ;  /* 0x00000003100b7212 */ /* 0x000fe400078e3cff */
[----:B------:R-:W-:Y:S01]  /*0660*/  ISETP.GT.U32.AND P5, PT, R13, R10, PT ;  /* 0x0000000a0d00720c */ /* 0x000fe20003fa4070 */
[----:B------:R-:W-:Y:S01]  /*0670*/  IMAD R25, R21, R25, R20 ;  /* 0x0000001915197224 */ /* 0x000fe200078e0214 */
[----:B------:R-:W2:Y:S01]  /*0680*/  F2I.FTZ.U32.TRUNC.NTZ R5, R24 ;  /* 0x0000001800057305 */ /* 0x000ea2000021f000 */
[----:B------:R-:W-:-:S03]  /*0690*/  ISETP.GE.AND P0, PT, R11, RZ, PT ;  /* 0x000000ff0b00720c */ /* 0x000fc60003f06270 */
[----:B------:R-:W-:-:S04]  /*06a0*/  ISETP.GT.U32.AND P6, PT, R12, R25, PT ;  /* 0x000000190c00720c */ /* 0x000fc80003fc4070 */
[----:B-1----:R-:W1:Y:S03]  /*06b0*/  MUFU.RCP R22, R22 ;  /* 0x0000001600167308 */ /* 0x002e660000001000 */
[----:B------:R-:W-:Y:S01]  /*06c0*/  @!P5 IMAD.IADD R10, R10, 0x1, -R13 ;  /* 0x000000010a0ad824 */ /* 0x000fe200078e0a0d */
[----:B------:R-:W-:Y:S01]  /*06d0*/  @!P5 IADD3 R23, PT, PT, R23, 0x1, RZ ;  /* 0x000000011717d810 */ /* 0x000fe20007ffe0ff */
[----:B--2---:R-:W-:-:S03]  /*06e0*/  IMAD.MOV R24, RZ, RZ, -R5 ;  /* 0x000000ffff187224 */ /* 0x004fc600078e0a05 */
[----:B------:R2:W3:Y:S01]  /*06f0*/  F2I.FTZ.U32.TRUNC.NTZ R11, R4 ;  /* 0x00000004000b7305 */ /* 0x0004e2000021f000 */
[----:B------:R-:W-:Y:S01]  /*0700*/  ISETP.GE.U32.AND P4, PT, R10, R13, PT ;  /* 0x0000000d0a00720c */ /* 0x000fe20003f86070 */
[----:B------:R-:W-:Y:S01]  /*0710*/  @!P6 VIADD R21, R21, 0x1 ;  /* 0x000000011515e836 */ /* 0x000fe20000000000 */
[----:B------:R-:W-:Y:S02]  /*0720*/  @!P6 IADD3 R25, PT, PT, R25, -R12, RZ ;  /* 0x8000000c1919e210 */ /* 0x000fe40007ffe0ff */
[----:B------:R-:W-:Y:S02]  /*0730*/  LOP3.LUT R10, R16, R2, RZ, 0x3c, !PT ;  /* 0x00000002100a7212 */ /* 0x000fe400078e3cff */
[----:B------:R-:W-:Y:S01]  /*0740*/  ISETP.GE.U32.AND P1, PT, R25, R12, PT ;  /* 0x0000000c1900720c */ /* 0x000fe20003f26070 */
[----:B------:R-:W-:Y:S01]  /*0750*/  IMAD R25, R24, R17, RZ ;  /* 0x0000001118197224 */ /* 0x000fe200078e02ff */
[----:B------:R-:W-:Y:S01]  /*0760*/  ISETP.GE.AND P2, PT, R10, RZ, PT ;  /* 0x000000ff0a00720c */ /* 0x000fe20003f46270 */
[----:B-1----:R-:W-:Y:S01]  /*0770*/  VIADD R22, R22, 0xffffffe ;  /* 0x0ffffffe16167836 */ /* 0x002fe20000000000 */
[----:B------:R-:W-:Y:S01]  /*0780*/  ISETP.NE.AND P6, PT, R6, RZ, PT ;  /* 0x000000ff0600720c */ /* 0x000fe20003fc5270 */
[----:B--2---:R-:W-:-:S02]  /*0790*/  IMAD.MOV.U32 R4, RZ, RZ, RZ ;  /* 0x000000ffff047224 */ /* 0x004fc400078e00ff */
[----:B------:R1:W2:Y:S01]  /*07a0*/  F2I.FTZ.U32.TRUNC.NTZ R13, R22 ;  /* 0x00000016000d7305 */ /* 0x0002a2000021f000 */
[----:B------:R-:W-:Y:S01]  /*07b0*/  @P4 IADD3 R23, PT, PT, R23, 0x1, RZ ;  /* 0x0000000117174810 */ /* 0x000fe20007ffe0ff */
[----:B------:R-:W-:Y:S01]  /*07c0*/  IMAD.HI.U32 R4, R5, R25, R4 ;  /* 0x0000001905047227 */ /* 0x000fe200078e0004 */
[----:B------:R-:W-:Y:S02]  /*07d0*/  ISETP.NE.AND P4, PT, R2, RZ, PT ;  /* 0x000000ff0200720c */ /* 0x000fe40003f85270 */
[----:B------:R-:W-:Y:S01]  /*07e0*/  IABS R5, R0 ;  /* 0x0000000000057213 */ /* 0x000fe20000000000 */
[----:B---3--:R-:W-:Y:S02]  /*07f0*/  IMAD.MOV R25, RZ, RZ, -R11 ;  /* 0x000000ffff197224 */ /* 0x008fe400078e0a0b */
[----:B------:R-:W-:Y:S01]  /*0800*/  IMAD.MOV.U32 R10, RZ, RZ, RZ ;  /* 0x000000ffff0a7224 */ /* 0x000fe200078e00ff */
[----:B-1----:R-:W-:Y:S01]  /*0810*/  IADD3 R22, PT, PT, RZ, -R5, RZ ;  /* 0x80000005ff167210 */ /* 0x002fe20007ffe0ff */
[----:B------:R-:W-:-:S02]  /*0820*/  IMAD R25, R25, R18, RZ ;  /* 0x0000001219197224 */ /* 0x000fc400078e02ff */
[----:B------:R-:W-:Y:S01]  /*0830*/  @!P0 IMAD.MOV R23, RZ, RZ, -R23 ;  /* 0x000000ffff178224 */ /* 0x000fe200078e0a17 */
[----:B------:R-:W-:Y:S01]  /*0840*/  @!P3 LOP3.LUT R23, RZ, R3, RZ, 0x33, !PT ;  /* 0x00000003ff17b212 */ /* 0x000fe200078e33ff */
[----:B------:R-:W-:Y:S01]  /*0850*/  IMAD.HI.U32 R10, R11, R25, R10 ;  /* 0x000000190b0a7227 */ /* 0x000fe200078e000a */
[----:B--2---:R-:W-:Y:S02]  /*0860*/  IADD3 R12, PT, PT, RZ, -R13, RZ ;  /* 0x8000000dff0c7210 */ /* 0x004fe40007ffe0ff */
[----:B------:R-:W-:Y:S01]  /*0870*/  IABS R5, R23 ;  /* 0x0000001700057213 */ /* 0x000fe20000000000 */
[----:B------:R-:W-:Y:S01]  /*0880*/  @P1 VIADD R21, R21, 0x1 ;  /* 0x0000000115151836 */ /* 0x000fe20000000000 */
[----:B------:R-:W-:Y:S01]  /*0890*/  ISETP.NE.AND P3, PT, R0, RZ, PT ;  /* 0x000000ff0000720c */ /* 0x000fe20003f65270 */
[----:B------:R-:W-:Y:S02]  /*08a0*/  IMAD R11, R12, R19, RZ ;  /* 0x000000130c0b7224 */ /* 0x000fe400078e02ff */
[----:B------:R-:W-:-:S02]  /*08b0*/  IMAD.MOV.U32 R12, RZ, RZ, RZ ;  /* 0x000000ffff0c7224 */ /* 0x000fc400078e00ff */
[----:B------:R-:W-:Y:S01]  /*08c0*/  @!P2 IMAD.MOV R21, RZ, RZ, -R21 ;  /* 0x000000ffff15a224 */ /* 0x000fe200078e0a15 */
[----:B------:R-:W-:Y:S01]  /*08d0*/  @!P4 LOP3.LUT R21, RZ, R2, RZ, 0x33, !PT ;  /* 0x00000002ff15c212 */ /* 0x000fe200078e33ff */
[----:B------:R-:W-:Y:S01]  /*08e0*/  IMAD.HI.U32 R13, R13, R11, R12 ;  /* 0x0000000b0d0d7227 */ /* 0x000fe200078e000c */
[----:B------:R-:W-:Y:S02]  /*08f0*/  IABS R12, R6 ;  /* 0x00000006000c7213 */ /* 0x000fe40000000000 */
[----:B------:R-:W-:Y:S01]  /*0900*/  IABS R2, R21 ;  /* 0x0000001500027213 */ /* 0x000fe20000000000 */
[----:B------:R-:W-:Y:S01]  /*0910*/  IMAD.MOV.U32 R11, RZ, RZ, R22 ;  /* 0x000000ffff0b7224 */ /* 0x000fe200078e0016 */
[----:B------:R-:W-:Y:S01]  /*0920*/  IADD3 R12, PT, PT, RZ, -R12, RZ ;  /* 0x8000000cff0c7210 */ /* 0x000fe20007ffe0ff */
[----:B------:R-:W-:-:S04]  /*0930*/  IMAD.HI.U32 R10, R10, R5, RZ ;  /* 0x000000050a0a7227 */ /* 0x000fc800078e00ff */
[----:B------:R-:W-:Y:S02]  /*0940*/  IMAD R5, R10, R11, R5 ;  /* 0x0000000b0a057224 */ /* 0x000fe400078e0205 */
[----:B------:R-:W-:-:S03]  /*0950*/  IMAD.HI.U32 R4, R4, R2, RZ ;  /* 0x0000000204047227 */ /* 0x000fc600078e00ff */
[----:B------:R-:W-:Y:S01]  /*0960*/  ISETP.GT.U32.AND P0, PT, R18, R5, PT ;  /* 0x000000051200720c */ /* 0x000fe20003f04070 */
[----:B------:R-:W-:Y:S02]  /*0970*/  IMAD.MOV.U32 R10, RZ, RZ, R12 ;  /* 0x000000ffff0a7224 */ /* 0x000fe400078e000c */
[----:B------:R-:W-:-:S04]  /*0980*/  IMAD.HI.U32 R13, R13, R20, RZ ;  /* 0x000000140d0d7227 */ /* 0x000fc800078e00ff */
[----:B------:R-:W-:Y:S02]  /*0990*/  IMAD.MOV R4, RZ, RZ, -R4 ;  /* 0x000000ffff047224 */ /* 0x000fe400078e0a04 */
[----:B------:R-:W-:Y:S02]  /*09a0*/  IMAD R20, R13, R10, R20 ;  /* 0x0000000a0d147224 */ /* 0x000fe400078e0214 */
[----:B------:R-:W-:Y:S01]  /*09b0*/  IMAD R4, R17, R4, R2 ;  /* 0x0000000411047224 */ /* 0x000fe200078e0202 */
[----:B------:R-:W-:Y:S02]  /*09c0*/  LOP3.LUT R2, R16, R6, RZ, 0x3c, !PT ;  /* 0x0000000610027212 */ /* 0x000fe400078e3cff */
[----:B------:R-:W-:Y:S02]  /*09d0*/  ISETP.GT.U32.AND P5, PT, R19, R20, PT ;  /* 0x000000141300720c */ /* 0x000fe40003fa4070 */
[----:B------:R-:W-:Y:S02]  /*09e0*/  ISETP.GT.U32.AND P1, PT, R17, R4, PT ;  /* 0x000000041100720c */ /* 0x000fe40003f24070 */
[----:B------:R-:W-:-:S04]  /*09f0*/  @!P0 IADD3 R5, PT, PT, R5, -R18, RZ ;  /* 0x8000001205058210 */ /* 0x000fc80007ffe0ff */
[----:B------:R-:W-:-:S05]  /*0a00*/  ISETP.GT.U32.AND P4, PT, R18, R5, PT ;  /* 0x000000051200720c */ /* 0x000fca0003f84070 */
[----:B------:R-:W-:Y:S02]  /*0a10*/  @!P5 IMAD.IADD R20, R20, 0x1, -R19 ;  /* 0x000000011414d824 */ /* 0x000fe400078e0a13 */
[----:B------:R-:W-:Y:S01]  /*0a20*/  @!P1 IMAD.IADD R4, R4, 0x1, -R17 ;  /* 0x0000000104049824 */ /* 0x000fe200078e0a11 */
[----:B------:R-:W-:Y:S01]  /*0a30*/  ISETP.GE.AND P1, PT, R23, RZ, PT ;  /* 0x000000ff1700720c */ /* 0x000fe20003f26270 */
[----:B------:R-:W-:Y:S01]  /*0a40*/  @!P5 VIADD R13, R13, 0x1 ;  /* 0x000000010d0dd836 */ /* 0x000fe20000000000 */
[----:B------:R-:W-:Y:S01]  /*0a50*/  ISETP.GE.U32.AND P0, PT, R20, R19, PT ;  /* 0x000000131400720c */ /* 0x000fe20003f06070 */
[----:B------:R-:W-:Y:S01]  /*0a60*/  IMAD.MOV.U32 R19, RZ, RZ, RZ ;  /* 0x000000ffff137224 */ /* 0x000fe200078e00ff */
[----:B------:R-:W-:Y:S02]  /*0a70*/  ISETP.GT.U32.AND P2, PT, R17, R4, PT ;  /* 0x000000041100720c */ /* 0x000fe40003f44070 */
[----:B------:R-:W-:Y:S02]  /*0a80*/  @!P4 IADD3 R5, PT, PT, R5, -R18, RZ ;  /* 0x800000120505c210 */ /* 0x000fe40007ffe0ff */
[----:B------:R-:W-:-:S02]  /*0a90*/  ISETP.GE.AND P4, PT, R2, RZ, PT ;  /* 0x000000ff0200720c */ /* 0x000fc40003f86270 */
[----:B------:R-:W-:Y:S01]  /*0aa0*/  ISETP.GE.AND P5, PT, R21, RZ, PT ;  /* 0x000000ff1500720c */ /* 0x000fe20003fa6270 */
[----:B------:R-:W-:Y:S01]  /*0ab0*/  IMAD.MOV.U32 R2, RZ, RZ, R5 ;  /* 0x000000ffff027224 */ /* 0x000fe200078e0005 */
[----:B------:R-:W-:-:S03]  /*0ac0*/  IADD3 R23, PT, PT, -R23, RZ, RZ ;  /* 0x000000ff17177210 */ /* 0x000fc60007ffe1ff */
[----:B------:R-:W-:Y:S01]  /*0ad0*/  @P0 IADD3 R13, PT, PT, R13, 0x1, RZ ;  /* 0x000000010d0d0810 */ /* 0x000fe20007ffe0ff */
[----:B------:R-:W-:Y:S01]  /*0ae0*/  @!P1 IMAD.MOV R2, RZ, RZ, -R2 ;  /* 0x000000ffff029224 */ /* 0x000fe200078e0a02 */
[----:B------:R-:W-:Y:S01]  /*0af0*/  ISETP.NE.AND P0, PT, R7, RZ, PT ;  /* 0x000000ff0700720c */ /* 0x000fe20003f05270 */
[----:B------:R-:W-:Y:S01]  /*0b00*/  @!P2 IMAD.IADD R4, R4, 0x1, -R17 ;  /* 0x000000010404a824 */ /* 0x000fe200078e0a11 */
[----:B------:R-:W-:Y:S02]  /*0b10*/  @!P3 LOP3.LUT R2, RZ, R0, RZ, 0x33, !PT ;  /* 0x00000000ff02b212 */ /* 0x000fe400078e33ff */
[----:B------:R-:W-:Y:S01]  /*0b20*/  @!P4 IMAD.MOV R13, RZ, RZ, -R13 ;  /* 0x000000ffff0dc224 */ /* 0x000fe200078e0a0d */
[----:B------:R-:W-:Y:S01]  /*0b30*/  @!P6 LOP3.LUT R13, RZ, R6, RZ, 0x33, !PT ;  /* 0x00000006ff0de212 */ /* 0x000fe200078e33ff */
[----:B------:R-:W-:Y:S02]  /*0b40*/  IMAD.MOV.U32 R12, RZ, RZ, R4 ;  /* 0x000000ffff0c7224 */ /* 0x000fe400078e0004 */
[----:B------:R-:W-:-:S02]  /*0b50*/  IMAD R11, R2, R9, -R14 ;  /* 0x00000009020b7224 */ /* 0x000fc400078e0a0e */
[----:B------:R-:W-:Y:S01]  /*0b60*/  IMAD R4, R3, R23, R16 ;  /* 0x0000001703047224 */ /* 0x000fe200078e0210 */
[----:B------:R-:W-:Y:S02]  /*0b70*/  @!P5 IADD3 R12, PT, PT, -R12, RZ, RZ ;  /* 0x000000ff0c0cd210 */ /* 0x000fe40007ffe1ff */
[-C--:B------:R-:W-:Y:S01]  /*0b80*/  VIADDMNMX R5, R11, R8.reuse, UR6, PT ;  /* 0x000000060b057e46 */ /* 0x080fe2000b800108 */
[----:B------:R-:W-:Y:S01]  /*0b90*/  IMAD R9, R4, R9, -R14 ;  /* 0x0000000904097224 */ /* 0x000fe200078e0a0e */
[----:B------:R-:W-:Y:S02]  /*0ba0*/  VIMNMX R10, PT, PT, RZ, R11, !PT ;  /* 0x0000000bff0a7248 */ /* 0x000fe40007fe0100 */
[----:B------:R-:W-:Y:S02]  /*0bb0*/  @!P0 LOP3.LUT R12, RZ, R7, RZ, 0x33, !PT ;  /* 0x00000007ff0c8212 */ /* 0x000fe400078e33ff */
[----:B------:R-:W-:Y:S02]  /*0bc0*/  ISETP.GE.AND P0, PT, R10, R5, PT ;  /* 0x000000050a00720c */ /* 0x000fe40003f06270 */
[----:B------:R-:W-:Y:S01]  /*0bd0*/  VIADDMNMX R6, R9, R8, R15, PT ;  /* 0x0000000809067246 */ /* 0x000fe2000380010f */
[----:B------:R-:W-:Y:S01]  /*0be0*/  IMAD R7, R13, R7, R12 ;  /* 0x000000070d077224 */ /* 0x000fe200078e020c */
[----:B------:R-:W-:Y:S01]  /*0bf0*/  VIMNMX R11, PT, PT, RZ, R9, !PT ;  /* 0x00000009ff0b7248 */ /* 0x000fe20007fe0100 */
[----:B------:R-:W-:-:S08]  /*0c00*/  IMAD.MOV.U32 R8, RZ, RZ, RZ ;  /* 0x000000ffff087224 */ /* 0x000fd000078e00ff */
[----:B0-----:R-:W-:Y:S05]  /*0c10*/  @P0 BRA `(.L_x_23) ;  /* 0x0000000800080947 */ /* 0x001fea0003800000 */
[----:B------:R-:W-:Y:S01]  /*0c20*/  IADD3 R13, PT, PT, R6, -R11, RZ ;  /* 0x8000000b060d7210 */ /* 0x000fe20007ffe0ff */
[----:B------:R-:W-:Y:S02]  /*0c30*/  IMAD.MOV.U32 R19, RZ, RZ, RZ ;  /* 0x000000ffff137224 */ /* 0x000fe400078e00ff */
[----:B------:R-:W-:Y:S01]  /*0c40*/  IMAD.MOV.U32 R8, RZ, RZ, RZ ;  /* 0x000000ffff087224 */ /* 0x000fe200078e00ff */
[C---:B------:R-:W-:Y:S02]  /*0c50*/  LOP3.LUT R18, R13.reuse, 0xfffffff0, RZ, 0xc0, !PT ;  /* 0xfffffff00d127812 */ /* 0x040fe400078ec0ff */
[C---:B------:R-:W-:Y:S02]  /*0c60*/  LOP3.LUT R12, R13.reuse, 0xf, RZ, 0xc0, !PT ;  /* 0x0000000f0d0c7812 */ /* 0x040fe400078ec0ff */
[C---:B------:R-:W-:Y:S02]  /*0c70*/  LOP3.LUT R16, R13.reuse, 0x7, RZ, 0xc0, !PT ;  /* 0x000000070d107812 */ /* 0x040fe400078ec0ff */
[----:B------:R-:W-:-:S02]  /*0c80*/  LOP3.LUT R17, R13, 0x3, RZ, 0xc0, !PT ;  /* 0x000000030d117812 */ /* 0x000fc400078ec0ff */
[----:B------:R-:W-:-:S07]  /*0c90*/  IADD3 R18, PT, PT, -R18, RZ, RZ ;  /* 0x000000ff12127210 */ /* 0x000fce0007ffe1ff */
.L_x_33:
[----:B------:R-:W-:Y:S01]  /*0ca0*/  ISETP.GE.AND P0, PT, R11, R6, PT ;  /* 0x000000060b00720c */ /* 0x000fe20003f06270 */
[----:B------:R-:W-:-:S12]  /*0cb0*/  BSSY.RECONVERGENT B0, `(.L_x_24) ;  /* 0x0000075000007945 */ /* 0x000fd80003800200 */
[----:B------:R-:W-:Y:S05]  /*0cc0*/  @P0 BRA `(.L_x_25) ;  /* 0x0000000400cc0947 */ /* 0x000fea0003800000 */
[----:B------:R-:W0:Y:S01]  /*0cd0*/  LDCU UR6, c[0x0][0x398] ;  /* 0x00007300ff0677ac */ /* 0x000e220008000800 */
[----:B------:R-:W-:Y:S01]  /*0ce0*/  IMAD.IADD R9, R11, 0x1, -R6 ;  /* 0x000000010b097824 */ /* 0x000fe200078e0a06 */
[----:B------:R-:W-:Y:S01]  /*0cf0*/  BSSY.RECONVERGENT B2, `(.L_x_26) ;  /* 0x0000031000027945 */ /* 0x000fe20003800200 */
[----:B------:R-:W-:Y:S01]  /*0d00*/  ISETP.NE.AND P1, PT, R12, RZ, PT ;  /* 0x000000ff0c00720c */ /* 0x000fe20003f25270 */
[----:B------:R-:W-:Y:S02]  /*0d10*/  IMAD.MOV.U32 R20, RZ, RZ, R11 ;  /* 0x000000ffff147224 */ /* 0x000fe400078e000b */
[----:B------:R-:W-:Y:S01]  /*0d20*/  ISETP.GT.U32.AND P0, PT, R9, -0x10, PT ;  /* 0xfffffff00900780c */ /* 0x000fe20003f04070 */
[----:B0-----:R-:W-:-:S12]  /*0d30*/  IMAD R9, R7, UR6, R10 ;  /* 0x0000000607097c24 */ /* 0x001fd8000f8e020a */
[----:B------:R-:W-:Y:S05]  /*0d40*/  @P0 BRA `(.L_x_27) ;  /* 0x0000000000ac0947 */ /* 0x000fea0003800000 */
[----:B------:R-:W0:Y:S01]  /*0d50*/  LDCU UR6, c[0x0][0x39c] ;  /* 0x00007380ff0677ac */ /* 0x000e220008000800 */
[----:B------:R-:W-:Y:S01]  /*0d60*/  MOV R22, R18 ;  /* 0x0000001200167202 */ /* 0x000fe20000000f00 */
[--C-:B------:R-:W-:Y:S02]  /*0d70*/  IMAD.MOV.U32 R20, RZ, RZ, R11.reuse ;  /* 0x000000ffff147224 */ /* 0x100fe400078e000b */
[----:B0-----:R-:W-:-:S07]  /*0d80*/  IMAD R21, R9, UR6, R11 ;  /* 0x0000000609157c24 */ /* 0x001fce000f8e020b */
.L_x_28:
[----:B------:R-:W0:Y:S02]  /*0d90*/  LDC.64 R14, c[0x0][0x380] ;  /* 0x0000e000ff0e7b82 */ /* 0x000e240000000a00 */
[----:B0-----:R-:W-:-:S05]  /*0da0*/  IMAD.WIDE R14, R21, 0x4, R14 ;  /* 0x00000004150e7825 */ /* 0x001fca00078e020e */
[----:B------:R-:W2:Y:S04]  /*0db0*/  LDG.E R26, desc[UR4][R14.64] ;  /* 0x000000040e1a7981 */ /* 0x000ea8000c1e1900 */
[----:B------:R-:W3:Y:S04]  /*0dc0*/  LDG.E R25, desc[UR4][R14.64+0x4] ;  /* 0x000004040e197981 */ /* 0x000ee8000c1e1900 */
[----:B------:R-:W4:Y:S04]  /*0dd0*/  LDG.E R24, desc[UR4][R14.64+0x8] ;  /* 0x000008040e187981 */ /* 0x000f28000c1e1900 */
[----:B------:R-:W5:Y:S01]  /*0de0*/  LDG.E R23, desc[UR4][R14.64+0xc] ;  /* 0x00000c040e177981 */ /* 0x000f62000c1e1900 */
[----:B--2---:R-:W-:-:S03]  /*0df0*/  FADD R26, R26, R19 ;  /* 0x000000131a1a7221 */ /* 0x004fc60000000000 */
[----:B------:R-:W2:Y:S01]  /*0e00*/  LDG.E R19, desc[UR4][R14.64+0x10] ;  /* 0x000010040e137981 */ /* 0x000ea2000c1e1900 */
[----:B---3--:R-:W-:-:S03]  /*0e10*/  FADD R27, R26, R25 ;  /* 0x000000191a1b7221 */ /* 0x008fc60000000000 */
[----:B------:R-:W3:Y:S01]  /*0e20*/  LDG.E R25, desc[UR4][R14.64+0x14] ;  /* 0x000014040e197981 */ /* 0x000ee2000c1e1900 */
[----:B----4-:R-:W-:-:S03]  /*0e30*/  FADD R26, R27, R24 ;  /* 0x000000181b1a7221 */ /* 0x010fc60000000000 */
[----:B------:R-:W4:Y:S01]  /*0e40*/  LDG.E R24, desc[UR4][R14.64+0x18] ;  /* 0x000018040e187981 */ /* 0x000f22000c1e1900 */
[----:B-----5:R-:W-:-:S03]  /*0e50*/  FADD R26, R26, R23 ;  /* 0x000000171a1a7221 */ /* 0x020fc60000000000 */
        /* <DEDUP_REMOVED lines=14> */
[----:B------:R-:W4:Y:S04]  /*0f40*/  LDG.E R24, desc[UR4][R14.64+0x38] ;  /* 0x000038040e187981 */ /* 0x000f28000c1e1900 */
[----:B------:R-:W4:Y:S01]  /*0f50*/  LDG.E R27, desc[UR4][R14.64+0x3c] ;  /* 0x00003c040e1b7981 */ /* 0x000f22000c1e1900 */
[----:B------:R-:W-:Y:S02]  /*0f60*/  VIADD R22, R22, 0x10 ;  /* 0x0000001016167836 */ /* 0x000fe40000000000 */
[----:B-----5:R-:W-:Y:S01]  /*0f70*/  FADD R26, R26, R23 ;  /* 0x000000171a1a7221 */ /* 0x020fe20000000000 */
[----:B------:R-:W-:Y:S01]  /*0f80*/  IADD3 R20, PT, PT, R20, 0x10, RZ ;  /* 0x0000001014147810 */ /* 0x000fe20007ffe0ff */
[----:B------:R-:W-:Y:S01]  /*0f90*/  VIADD R21, R21, 0x10 ;  /* 0x0000001015157836 */ /* 0x000fe20000000000 */
[----:B------:R-:W-:Y:S01]  /*0fa0*/  ISETP.NE.AND P0, PT, R22, RZ, PT ;  /* 0x000000ff1600720c */ /* 0x000fe20003f05270 */
[----:B--2---:R-:W-:-:S04]  /*0fb0*/  FADD R26, R26, R19 ;  /* 0x000000131a1a7221 */ /* 0x004fc80000000000 */
[----:B---3--:R-:W-:-:S04]  /*0fc0*/  FADD R25, R26, R25 ;  /* 0x000000191a197221 */ /* 0x008fc80000000000 */
[----:B----4-:R-:W-:-:S04]  /*0fd0*/  FADD R24, R25, R24 ;  /* 0x0000001819187221 */ /* 0x010fc80000000000 */
[----:B------:R-:W-:Y:S01]  /*0fe0*/  FADD R19, R24, R27 ;  /* 0x0000001b18137221 */ /* 0x000fe20000000000 */
[----:B------:R-:W-:Y:S06]  /*0ff0*/  @P0 BRA `(.L_x_28) ;  /* 0xfffffffc00640947 */ /* 0x000fec000383ffff */
.L_x_27:
[----:B------:R-:W-:Y:S05]  /*1000*/  BSYNC.RECONVERGENT B2 ;  /* 0x0000000000027941 */ /* 0x000fea0003800200 */
.L_x_26:
[----:B------:R-:W-:Y:S01]  /*1010*/  IMAD.IADD R8, R8, 0x1, R13 ;  /* 0x0000000108087824 */ /* 0x000fe200078e020d */
[----:B------:R-:W-:Y:S06]  /*1020*/  @!P1 BRA `(.L_x_25) ;  /* 0x0000000000f49947 */ /* 0x000fec0003800000 */
[----:B------:R-:W-:Y:S01]  /*1030*/  IADD3 R14, PT, PT, R12, -0x1, RZ ;  /* 0xffffffff0c0e7810 */ /* 0x000fe20007ffe0ff */
[----:B------:R-:W-:Y:S01]  /*1040*/  BSSY.RECONVERGENT B2, `(.L_x_29) ;  /* 0x0000019000027945 */ /* 0x000fe20003800200 */
[----:B------:R-:W-:Y:S02]  /*1050*/  ISETP.NE.AND P1, PT, R16, RZ, PT ;  /* 0x000000ff1000720c */ /* 0x000fe40003f25270 */
[----:B------:R-:W-:-:S13]  /*1060*/  ISETP.GE.U32.AND P0, PT, R14, 0x7, PT ;  /* 0x000000070e00780c */ /* 0x000fda0003f06070 */
[----:B------:R-:W-:Y:S05]  /*1070*/  @!P0 BRA `(.L_x_30) ;  /* 0x0000000000548947 */ /* 0x000fea0003800000 */
[----:B------:R-:W0:Y:S01]  /*1080*/  LDC.64 R14, c[0x0][0x380] ;  /* 0x0000e000ff0e7b82 */ /* 0x000e220000000a00 */
[----:B------:R-:W1:Y:S02]  /*1090*/  LDCU UR6, c[0x0][0x39c] ;  /* 0x00007380ff0677ac */ /* 0x000e640008000800 */
[----:B-1----:R-:W-:-:S04]  /*10a0*/  IMAD R21, R9, UR6, R20 ;  /* 0x0000000609157c24 */ /* 0x002fc8000f8e0214 */
[----:B0-----:R-:W-:-:S05]  /*10b0*/  IMAD.WIDE R14, R21, 0x4, R14 ;  /* 0x00000004150e7825 */ /* 0x001fca00078e020e */
[----:B------:R-:W2:Y:S04]  /*10c0*/  LDG.E R26, desc[UR4][R14.64] ;  /* 0x000000040e1a7981 */ /* 0x000ea8000c1e1900 */
[----:B------:R-:W3:Y:S04]  /*10d0*/  LDG.E R27, desc[UR4][R14.64+0x4] ;  /* 0x000004040e1b7981 */ /* 0x000ee8000c1e1900 */
[----:B------:R-:W4:Y:S04]  /*10e0*/  LDG.E R24, desc[UR4][R14.64+0x8] ;  /* 0x000008040e187981 */ /* 0x000f28000c1e1900 */
[----:B------:R-:W5:Y:S04]  /*10f0*/  LDG.E R23, desc[UR4][R14.64+0xc] ;  /* 0x00000c040e177981 */ /* 0x000f68000c1e1900 */
[----:B------:R-:W5:Y:S04]  /*1100*/  LDG.E R22, desc[UR4][R14.64+0x10] ;  /* 0x000010040e167981 */ /* 0x000f68000c1e1900 */
[----:B------:R-:W5:Y:S04]  /*1110*/  LDG.E R21, desc[UR4][R14.64+0x14] ;  /* 0x000014040e157981 */ /* 0x000f68000c1e1900 */
[----:B------:R-:W5:Y:S01]  /*1120*/  LDG.E R25, desc[UR4][R14.64+0x1c] ;  /* 0x00001c040e197981 */ /* 0x000f62000c1e1900 */
[----:B--2---:R-:W-:-:S03]  /*1130*/  FADD R26, R19, R26 ;  /* 0x0000001a131a7221 */ /* 0x004fc60000000000 */
[----:B------:R-:W2:Y:S01]  /*1140*/  LDG.E R19, desc[UR4][R14.64+0x18] ;  /* 0x000018040e137981 */ /* 0x000ea2000c1e1900 */
[----:B---3--:R-:W-:-:S04]  /*1150*/  FADD R27, R26, R27 ;  /* 0x0000001b1a1b7221 */ /* 0x008fc80000000000 */
[----:B----4-:R-:W-:-:S04]  /*1160*/  FADD R24, R27, R24 ;  /* 0x000000181b187221 */ /* 0x010fc80000000000 */
[----:B-----5:R-:W-:-:S04]  /*1170*/  FADD R23, R24, R23 ;  /* 0x0000001718177221 */ /* 0x020fc80000000000 */
[----:B------:R-:W-:-:S04]  /*1180*/  FADD R22, R23, R22 ;  /* 0x0000001617167221 */ /* 0x000fc80000000000 */
[----:B------:R-:W-:Y:S01]  /*1190*/  FADD R22, R22, R21 ;  /* 0x0000001516167221 */ /* 0x000fe20000000000 */
[----:B------:R-:W-:-:S03]  /*11a0*/  VIADD R20, R20, 0x8 ;  /* 0x0000000814147836 */ /* 0x000fc60000000000 */
[----:B--2---:R-:W-:-:S04]  /*11b0*/  FADD R22, R22, R19 ;  /* 0x0000001316167221 */ /* 0x004fc80000000000 */
[----:B------:R-:W-:-:S07]  /*11c0*/  FADD R19, R22, R25 ;  /* 0x0000001916137221 */ /* 0x000fce0000000000 */
.L_x_30:
[----:B------:R-:W-:Y:S05]  /*11d0*/  BSYNC.RECONVERGENT B2 ;  /* 0x0000000000027941 */ /* 0x000fea0003800200 */
.L_x_29:
[----:B------:R-:W-:Y:S05]  /*11e0*/  @!P1 BRA `(.L_x_25) ;  /* 0x0000000000849947 */ /* 0x000fea0003800000 */
[----:B------:R-:W-:Y:S01]  /*11f0*/  VIADD R14, R16, 0xffffffff ;  /* 0xffffffff100e7836 */ /* 0x000fe20000000000 */
[----:B------:R-:W-:Y:S01]  /*1200*/  BSSY.RECONVERGENT B2, `(.L_x_31) ;  /* 0x0000011000027945 */ /* 0x000fe20003800200 */
[----:B------:R-:W-:-:S03]  /*1210*/  ISETP.NE.AND P1, PT, R17, RZ, PT ;  /* 0x000000ff1100720c */ /* 0x000fc60003f25270 */
        /* <DEDUP_REMOVED lines=9> */
[----:B------:R-:W5:Y:S01]  /*12b0*/  LDG.E R26, desc[UR4][R14.64+0xc] ;  /* 0x00000c040e1a7981 */ /* 0x000f62000c1e1900 */
[----:B------:R-:W-:Y:S01]  /*12c0*/  IADD3 R20, PT, PT, R20, 0x4, RZ ;  /* 0x0000000414147810 */ /* 0x000fe20007ffe0ff */
[----:B--2---:R-:W-:-:S04]  /*12d0*/  FADD R22, R19, R22 ;  /* 0x0000001613167221 */ /* 0x004fc80000000000 */
[----:B---3--:R-:W-:-:S04]  /*12e0*/  FADD R21, R22, R21 ;  /* 0x0000001516157221 */ /* 0x008fc80000000000 */
[----:B----4-:R-:W-:-:S04]  /*12f0*/  FADD R21, R21, R24 ;  /* 0x0000001815157221 */ /* 0x010fc80000000000 */
[----:B-----5:R-:W-:-:S07]  /*1300*/  FADD R19, R21, R26 ;  /* 0x0000001a15137221 */ /* 0x020fce0000000000 */
.L_x_32:
[----:B------:R-:W-:Y:S05]  /*1310*/  BSYNC.RECONVERGENT B2 ;  /* 0x0000000000027941 */ /* 0x000fea0003800200 */
.L_x_31:
[----:B------:R-:W-:Y:S05]  /*1320*/  @!P1 BRA `(.L_x_25) ;  /* 0x0000000000349947 */ /* 0x000fea0003800000 */
[----:B------:R-:W0:Y:S01]  /*1330*/  LDC.64 R14, c[0x0][0x380] ;  /* 0x0000e000ff0e7b82 */ /* 0x000e220000000a00 */
[----:B------:R-:W1:Y:S02]  /*1340*/  LDCU UR6, c[0x0][0x39c] ;  /* 0x00007380ff0677ac */ /* 0x000e640008000800 */
[----:B-1----:R-:W-:-:S04]  /*1350*/  IMAD R9, R9, UR6, R20 ;  /* 0x0000000609097c24 */ /* 0x002fc8000f8e0214 */
[----:B0-----:R-:W-:-:S05]  /*1360*/  IMAD.WIDE R14, R9, 0x4, R14 ;  /* 0x00000004090e7825 */ /* 0x001fca00078e020e */
[----:B------:R-:W2:Y:S01]  /*1370*/  LDG.E R20, desc[UR4][R14.64] ;  /* 0x000000040e147981 */ /* 0x000ea2000c1e1900 */
[----:B------:R-:W-:Y:S01]  /*1380*/  ISETP.NE.AND P0, PT, R17, 0x1, PT ;  /* 0x000000011100780c */ /* 0x000fe20003f05270 */
[----:B--2---:R-:W-:-:S12]  /*1390*/  FADD R19, R19, R20 ;  /* 0x0000001413137221 */ /* 0x004fd80000000000 */
[----:B------:R-:W-:Y:S05]  /*13a0*/  @!P0 BRA `(.L_x_25) ;  /* 0x0000000000148947 */ /* 0x000fea0003800000 */
[----:B------:R-:W-:Y:S01]  /*13b0*/  ISETP.NE.AND P0, PT, R17, 0x2, PT ;  /* 0x000000021100780c */ /* 0x000fe20003f05270 */
[----:B------:R-:W2:-:S12]  /*13c0*/  LDG.E R20, desc[UR4][R14.64+0x4] ;  /* 0x000004040e147981 */ /* 0x000e98000c1e1900 */
[----:B------:R-:W3:Y:S01]  /*13d0*/  @P0 LDG.E R22, desc[UR4][R14.64+0x8] ;  /* 0x000008040e160981 */ /* 0x000ee2000c1e1900 */
[----:B--2---:R-:W-:-:S04]  /*13e0*/  FADD R19, R19, R20 ;  /* 0x0000001413137221 */ /* 0x004fc80000000000 */
[----:B---3--:R-:W-:-:S07]  /*13f0*/  @P0 FADD R19, R19, R22 ;  /* 0x0000001613130221 */ /* 0x008fce0000000000 */
.L_x_25:
[----:B------:R-:W-:Y:S05]  /*1400*/  BSYNC.RECONVERGENT B0 ;  /* 0x0000000000007941 */ /* 0x000fea0003800200 */
.L_x_24:
[----:B------:R-:W-:-:S05]  /*1410*/  VIADD R10, R10, 0x1 ;  /* 0x000000010a0a7836 */ /* 0x000fca0000000000 */
[----:B------:R-:W-:-:S13]  /*1420*/  ISETP.NE.AND P0, PT, R10, R5, PT ;  /* 0x000000050a00720c */ /* 0x000fda0003f05270 */
[----:B------:R-:W-:Y:S05]  /*1430*/  @P0 BRA `(.L_x_33) ;  /* 0xfffffff800180947 */ /* 0x000fea000383ffff */
.L_x_23:
[----:B------:R-:W-:Y:S05]  /*1440*/  BSYNC.RECONVERGENT B1 ;  /* 0x0000000000017941 */ /* 0x000fea0003800200 */
.L_x_22:
[----:B------:R-:W-:Y:S01]  /*1450*/  ISETP.GE.AND P0, PT, R8, 0x1, PT ;  /* 0x000000010800780c */ /* 0x000fe20003f06270 */
[----:B------:R-:W-:Y:S01]  /*1460*/  IMAD R0, R0, R7, R2 ;  /* 0x0000000700007224 */ /* 0x000fe200078e0202 */
[----:B------:R-:W-:Y:S01]  /*1470*/  BSSY.RECONVERGENT B0, `(.L_x_34) ;  /* 0x0000012000007945 */ /* 0x000fe20003800200 */
[----:B------:R-:W-:Y:S02]  /*1480*/  HFMA2 R7, -RZ, RZ, 0, 0 ;  /* 0x00000000ff077431 */ /* 0x000fe400000001ff */
[----:B------:R-:W-:-:S08]  /*1490*/  IMAD R3, R3, R0, R4 ;  /* 0x0000000003037224 */ /* 0x000fd000078e0204 */
[----:B------:R-:W-:Y:S05]  /*14a0*/  @!P0 BRA `(.L_x_35) ;  /* 0x0000000000388947 */ /* 0x000fea0003800000 */
[----:B------:R-:W-:Y:S01]  /*14b0*/  I2FP.F32.U32 R8, R8 ;  /* 0x0000000800087245 */ /* 0x000fe20000201000 */
[----:B------:R-:W-:Y:S03]  /*14c0*/  BSSY.RECONVERGENT B1, `(.L_x_35) ;  /* 0x000000c000017945 */ /* 0x000fe60003800200 */
[----:B------:R-:W0:Y:S08]  /*14d0*/  MUFU.RCP R0, R8 ;  /* 0x0000000800007308 */ /* 0x000e300000001000 */
[----:B------:R-:W1:Y:S01]  /*14e0*/  FCHK P0, R19, R8 ;  /* 0x0000000813007302 */ /* 0x000e620000000000 */
[----:B0-----:R-:W-:-:S04]  /*14f0*/  FFMA R5, -R8, R0, 1 ;  /* 0x3f80000008057423 */ /* 0x001fc80000000100 */
[----:B------:R-:W-:-:S04]  /*1500*/  FFMA R0, R0, R5, R0 ;  /* 0x0000000500007223 */ /* 0x000fc80000000000 */
[----:B------:R-:W-:-:S04]  /*1510*/  FFMA R2, R0, R19, RZ ;  /* 0x0000001300027223 */ /* 0x000fc800000000ff */
[----:B------:R-:W-:-:S04]  /*1520*/  FFMA R5, -R8, R2, R19 ;  /* 0x0000000208057223 */ /* 0x000fc80000000113 */
[----:B------:R-:W-:Y:S01]  /*1530*/  FFMA R7, R0, R5, R2 ;  /* 0x0000000500077223 */ /* 0x000fe20000000002 */
[----:B-1----:R-:W-:Y:S06]  /*1540*/  @!P0 BRA `(.L_x_36) ;  /* 0x00000000000c8947 */ /* 0x002fec0003800000 */
[----:B------:R-:W-:-:S07]  /*1550*/  MOV R2, 0x1570 ;  /* 0x0000157000027802 */ /* 0x000fce0000000f00 */
[----:B------:R-:W-:Y:S05]  /*1560*/  CALL.REL.NOINC `($__internal_1_$__cuda_sm3x_div_rn_noftz_f32_slowpath) ;  /* 0x00000000001c7944 */ /* 0x000fea0003c00000 */
[----:B------:R-:W-:-:S07]  /*1570*/  IMAD.MOV.U32 R7, RZ, RZ, R0 ;  /* 0x000000ffff077224 */ /* 0x000fce00078e0000 */
.L_x_36:
[----:B------:R-:W-:Y:S05]  /*1580*/  BSYNC.RECONVERGENT B1 ;  /* 0x0000000000017941 */ /* 0x000fea0003800200 */
.L_x_35:
[----:B------:R-:W-:Y:S05]  /*1590*/  BSYNC.RECONVERGENT B0 ;  /* 0x0000000000007941 */ /* 0x000fea0003800200 */
.L_x_34:
[----:B------:R-:W0:Y:S02]  /*15a0*/  LDC.64 R4, c[0x0][0x388] ;  /* 0x0000e200ff047b82 */ /* 0x000e240000000a00 */
[----:B0-----:R-:W-:-:S05]  /*15b0*/  IMAD.WIDE R2, R3, 0x4, R4 ;  /* 0x0000000403027825 */ /* 0x001fca00078e0204 */
[----:B------:R-:W-:Y:S01]  /*15c0*/  STG.E desc[UR4][R2.64], R7 ;  /* 0x0000000702007986 */ /* 0x000fe2000c101904 */
[----:B------:R-:W-:Y:S05]  /*15d0*/  EXIT ;  /* 0x000000000000794d */ /* 0x000fea0003800000 */
        .weak           $__internal_1_$__cuda_sm3x_div_rn_noftz_f32_slowpath
        .type           $__internal_1_$__cuda_sm3x_div_rn_noftz_f32_slowpath,@function
        .size           $__internal_1_$__cuda_sm3x_div_rn_noftz_f32_slowpath,(.L_x_50 - $__internal_1_$__cuda_sm3x_div_rn_noftz_f32_slowpath)
$__internal_1_$__cuda_sm3x_div_rn_noftz_f32_slowpath:
[----:B------:R-:W-:Y:S01]  /*15e0*/  SHF.R.U32.HI R4, RZ, 0x17, R8 ;  /* 0x00000017ff047819 */ /* 0x000fe20000011608 */
[----:B------:R-:W-:Y:S01]  /*15f0*/  BSSY.RECONVERGENT B2, `(.L_x_37) ;  /* 0x0000064000027945 */ /* 0x000fe20003800200 */
[----:B------:R-:W-:Y:S02]  /*1600*/  SHF.R.U32.HI R0, RZ, 0x17, R19 ;  /* 0x00000017ff007819 */ /* 0x000fe40000011613 */
[----:B------:R-:W-:Y:S02]  /*1610*/  LOP3.LUT R13, R4, 0xff, RZ, 0xc0, !PT ;  /* 0x000000ff040d7812 */ /* 0x000fe400078ec0ff */
[----:B------:R-:W-:Y:S02]  /*1620*/  LOP3.LUT R10, R0, 0xff, RZ, 0xc0, !PT ;  /* 0x000000ff000a7812 */ /* 0x000fe400078ec0ff */
[----:B------:R-:W-:Y:S02]  /*1630*/  IADD3 R7, PT, PT, R13, -0x1, RZ ;  /* 0xffffffff0d077810 */ /* 0x000fe40007ffe0ff */
[----:B------:R-:W-:Y:S01]  /*1640*/  MOV R4, R8 ;  /* 0x0000000800047202 */ /* 0x000fe20000000f00 */
[----:B------:R-:W-:Y:S01]  /*1650*/  VIADD R6, R10, 0xffffffff ;  /* 0xffffffff0a067836 */ /* 0x000fe20000000000 */
[----:B------:R-:W-:-:S04]  /*1660*/  ISETP.GT.U32.AND P0, PT, R7, 0xfd, PT ;  /* 0x000000fd0700780c */ /* 0x000fc80003f04070 */
[----:B------:R-:W-:-:S13]  /*1670*/  ISETP.GT.U32.OR P0, PT, R6, 0xfd, P0 ;  /* 0x000000fd0600780c */ /* 0x000fda0000704470 */
[----:B------:R-:W-:Y:S01]  /*1680*/  @!P0 IMAD.MOV.U32 R5, RZ, RZ, RZ ;  /* 0x000000ffff058224 */ /* 0x000fe200078e00ff */
[----:B------:R-:W-:Y:S06]  /*1690*/  @!P0 BRA `(.L_x_38) ;  /* 0x0000000000608947 */ /* 0x000fec0003800000 */
[----:B------:R-:W-:Y:S02]  /*16a0*/  FSETP.GTU.FTZ.AND P0, PT, |R19|, +INF , PT ;  /* 0x7f8000001300780b */ /* 0x000fe40003f1c200 */
[----:B------:R-:W-:Y:S02]  /*16b0*/  FSETP.GTU.FTZ.AND P1, PT, |R8|, +INF , PT ;  /* 0x7f8000000800780b */ /* 0x000fe40003f3c200 */
[----:B------:R-:W-:Y:S02]  /*16c0*/  MOV R0, R8 ;  /* 0x0000000800007202 */ /* 0x000fe40000000f00 */
        /* <DEDUP_REMOVED lines=16> */
[----:B------:R-:W-:Y:S01]  /*17d0*/  @P0 IMAD.MOV.U32 R5, RZ, RZ, RZ ;  /* 0x000000ffff050224 */ /* 0x000fe200078e00ff */
[----:B------:R-:W-:Y:S01]  /*17e0*/  @!P0 MOV R5, 0xffffffc0 ;  /* 0xffffffc000058802 */ /* 0x000fe20000000f00 */
[----:B------:R-:W-:Y:S01]  /*17f0*/  @!P0 FFMA R19, R19, 1.84467440737095516160e+19, RZ ;  /* 0x5f80000013138823 */ /* 0x000fe200000000ff */
[----:B------:R-:W-:-:S03]  /*1800*/  @!P1 FFMA R4, R0, 1.84467440737095516160e+19, RZ ;  /* 0x5f80000000049823 */ /* 0x000fc600000000ff */
[----:B------:R-:W-:-:S07]  /*1810*/  @!P1 VIADD R5, R5, 0x40 ;  /* 0x0000004005059836 */ /* 0x000fce0000000000 */
.L_x_38:
[----:B------:R-:W-:Y:S01]  /*1820*/  LEA R7, R13, 0xc0800000, 0x17 ;  /* 0xc08000000d077811 */ /* 0x000fe200078eb8ff */
[----:B------:R-:W-:Y:S03]  /*1830*/  BSSY.RECONVERGENT B3, `(.L_x_43) ;  /* 0x0000036000037945 */ /* 0x000fe60003800200 */
[----:B------:R-:W-:Y:S01]  /*1840*/  IADD3 R7, PT, PT, -R7, R4, RZ ;  /* 0x0000000407077210 */ /* 0x000fe20007ffe1ff */
[----:B------:R-:W-:-:S03]  /*1850*/  VIADD R4, R10, 0xffffff81 ;  /* 0xffffff810a047836 */ /* 0x000fc60000000000 */
[----:B------:R-:W0:Y:S01]  /*1860*/  MUFU.RCP R6, R7 ;  /* 0x0000000700067308 */ /* 0x000e220000001000 */
[----:B------:R-:W-:Y:S01]  /*1870*/  FADD.FTZ R9, -R7, -RZ ;  /* 0x800000ff07097221 */ /* 0x000fe20000010100 */
[----:B------:R-:W-:-:S03]  /*1880*/  IMAD R0, R4, -0x800000, R19 ;  /* 0xff80000004007824 */ /* 0x000fc600078e0213 */
[----:B0-----:R-:W-:-:S04]  /*1890*/  FFMA R11, R6, R9, 1 ;  /* 0x3f800000060b7423 */ /* 0x001fc80000000009 */
[----:B------:R-:W-:-:S04]  /*18a0*/  FFMA R15, R6, R11, R6 ;  /* 0x0000000b060f7223 */ /* 0x000fc80000000006 */
[----:B------:R-:W-:-:S04]  /*18b0*/  FFMA R6, R0, R15, RZ ;  /* 0x0000000f00067223 */ /* 0x000fc800000000ff */
[----:B------:R-:W-:-:S04]  /*18c0*/  FFMA R11, R9, R6, R0 ;  /* 0x00000006090b7223 */ /* 0x000fc80000000000 */
[----:B------:R-:W-:Y:S01]  /*18d0*/  FFMA R8, R15, R11, R6 ;  /* 0x0000000b0f087223 */ /* 0x000fe20000000006 */
[----:B------:R-:W-:-:S03]  /*18e0*/  IADD3 R6, PT, PT, R4, 0x7f, -R13 ;  /* 0x0000007f04067810 */ /* 0x000fc60007ffe80d */
[----:B------:R-:W-:Y:S01]  /*18f0*/  FFMA R9, R9, R8, R0 ;  /* 0x0000000809097223 */ /* 0x000fe20000000000 */
[----:B------:R-:W-:-:S03]  /*1900*/  IADD3 R5, PT, PT, R6, R5, RZ ;  /* 0x0000000506057210 */ /* 0x000fc60007ffe0ff */
[----:B------:R-:W-:-:S05]  /*1910*/  FFMA R0, R15, R9, R8 ;  /* 0x000000090f007223 */ /* 0x000fca0000000008 */
[----:B------:R-:W-:-:S04]  /*1920*/  SHF.R.U32.HI R4, RZ, 0x17, R0 ;  /* 0x00000017ff047819 */ /* 0x000fc80000011600 */
[----:B------:R-:W-:-:S05]  /*1930*/  LOP3.LUT R4, R4, 0xff, RZ, 0xc0, !PT ;  /* 0x000000ff04047812 */ /* 0x000fca00078ec0ff */
[----:B------:R-:W-:-:S05]  /*1940*/  IMAD.IADD R10, R4, 0x1, R5 ;  /* 0x00000001040a7824 */ /* 0x000fca00078e0205 */
[----:B------:R-:W-:-:S04]  /*1950*/  IADD3 R4, PT, PT, R10, -0x1, RZ ;  /* 0xffffffff0a047810 */ /* 0x000fc80007ffe0ff */
        /* <DEDUP_REMOVED lines=10> */
[C---:B------:R-:W-:Y:S02]  /*1a00*/  VIADD R7, R10.reuse, 0x20 ;  /* 0x000000200a077836 */ /* 0x040fe40000000000 */
[CCC-:B------:R-:W-:Y:S01]  /*1a10*/  FFMA.RM R5, R15.reuse, R9.reuse, R8.reuse ;  /* 0x000000090f057223 */ /* 0x1c0fe20000004008 */
[----:B------:R-:W-:Y:S02]  /*1a20*/  ISETP.NE.AND P2, PT, R10, RZ, PT ;  /* 0x000000ff0a00720c */ /* 0x000fe40003f45270 */
[----:B------:R-:W-:Y:S01]  /*1a30*/  LOP3.LUT R6, R4, 0x7fffff, RZ, 0xc0, !PT ;  /* 0x007fffff04067812 */ /* 0x000fe200078ec0ff */
[----:B------:R-:W-:Y:S01]  /*1a40*/  FFMA.RP R4, R15, R9, R8 ;  /* 0x000000090f047223 */ /* 0x000fe20000008008 */
[----:B------:R-:W-:Y:S02]  /*1a50*/  ISETP.NE.AND P1, PT, R10, RZ, PT ;  /* 0x000000ff0a00720c */ /* 0x000fe40003f25270 */
[----:B------:R-:W-:-:S02]  /*1a60*/  LOP3.LUT R6, R6, 0x800000, RZ, 0xfc, !PT ;  /* 0x0080000006067812 */ /* 0x000fc400078efcff */
[----:B------:R-:W-:Y:S02]  /*1a70*/  IADD3 R8, PT, PT, -R10, RZ, RZ ;  /* 0x000000ff0a087210 */ /* 0x000fe40007ffe1ff */
[----:B------:R-:W-:Y:S02]  /*1a80*/  SHF.L.U32 R7, R6, R7, RZ ;  /* 0x0000000706077219 */ /* 0x000fe400000006ff */
[----:B------:R-:W-:Y:S02]  /*1a90*/  FSETP.NEU.FTZ.AND P0, PT, R4, R5, PT ;  /* 0x000000050400720b */ /* 0x000fe40003f1d000 */
[----:B------:R-:W-:Y:S02]  /*1aa0*/  SEL R5, R8, RZ, P2 ;  /* 0x000000ff08057207 */ /* 0x000fe40001000000 */
[----:B------:R-:W-:Y:S02]  /*1ab0*/  ISETP.NE.AND P1, PT, R7, RZ, P1 ;  /* 0x000000ff0700720c */ /* 0x000fe40000f25270 */
[----:B------:R-:W-:-:S02]  /*1ac0*/  SHF.R.U32.HI R5, RZ, R5, R6 ;  /* 0x00000005ff057219 */ /* 0x000fc40000011606 */
[----:B------:R-:W-:Y:S02]  /*1ad0*/  PLOP3.LUT P0, PT, P0, P1, PT, 0xf8, 0x8f ;  /* 0x00000000008f781c */ /* 0x000fe40000703f70 */
[----:B------:R-:W-:Y:S02]  /*1ae0*/  SHF.R.U32.HI R7, RZ, 0x1, R5 ;  /* 0x00000001ff077819 */ /* 0x000fe40000011605 */
[----:B------:R-:W-:-:S04]  /*1af0*/  SEL R4, RZ, 0x1, !P0 ;  /* 0x00000001ff047807 */ /* 0x000fc80004000000 */
[----:B------:R-:W-:-:S04]  /*1b00*/  LOP3.LUT R4, R4, 0x1, R7, 0xf8, !PT ;  /* 0x0000000104047812 */ /* 0x000fc800078ef807 */
[----:B------:R-:W-:-:S05]  /*1b10*/  LOP3.LUT R4, R4, R5, RZ, 0xc0, !PT ;  /* 0x0000000504047212 */ /* 0x000fca00078ec0ff */
[----:B------:R-:W-:-:S05]  /*1b20*/  IMAD.IADD R7, R7, 0x1, R4 ;  /* 0x0000000107077824 */ /* 0x000fca00078e0204 */
[----:B------:R-:W-:Y:S01]  /*1b30*/  LOP3.LUT R0, R7, R0, RZ, 0xfc, !PT ;  /* 0x0000000007007212 */ /* 0x000fe200078efcff */
[----:B------:R-:W-:Y:S06]  /*1b40*/  BRA `(.L_x_46) ;  /* 0x0000000000107947 */ /* 0x000fec0003800000 */
.L_x_45:
[----:B------:R-:W-:-:S04]  /*1b50*/  LOP3.LUT R0, R0, 0x80000000, RZ, 0xc0, !PT ;  /* 0x8000000000007812 */ /* 0x000fc800078ec0ff */
[----:B------:R-:W-:Y:S01]  /*1b60*/  LOP3.LUT R0, R0, 0x7f800000, RZ, 0xfc, !PT ;  /* 0x7f80000000007812 */ /* 0x000fe200078efcff */
[----:B------:R-:W-:Y:S06]  /*1b70*/  BRA `(.L_x_46) ;  /* 0x0000000000047947 */ /* 0x000fec0003800000 */
.L_x_44:
[----:B------:R-:W-:-:S07]  /*1b80*/  LEA R0, R5, R0, 0x17 ;  /* 0x0000000005007211 */ /* 0x000fce00078eb8ff */
.L_x_46:
[----:B------:R-:W-:Y:S05]  /*1b90*/  BSYNC.RECONVERGENT B3 ;  /* 0x0000000000037941 */ /* 0x000fea0003800200 */
.L_x_43:
[----:B------:R-:W-:Y:S05]  /*1ba0*/  BRA `(.L_x_47) ;  /* 0x0000000000207947 */ /* 0x000fea0003800000 */
.L_x_42:
[----:B------:R-:W-:-:S04]  /*1bb0*/  LOP3.LUT R0, R4, 0x80000000, R19, 0x48, !PT ;  /* 0x8000000004007812 */ /* 0x000fc800078e4813 */
[----:B------:R-:W-:Y:S01]  /*1bc0*/  LOP3.LUT R0, R0, 0x7f800000, RZ, 0xfc, !PT ;  /* 0x7f80000000007812 */ /* 0x000fe200078efcff */
[----:B------:R-:W-:Y:S06]  /*1bd0*/  BRA `(.L_x_47) ;  /* 0x0000000000147947 */ /* 0x000fec0003800000 */
.L_x_41:
[----:B------:R-:W-:Y:S01]  /*1be0*/  LOP3.LUT R0, R4, 0x80000000, R19, 0x48, !PT ;  /* 0x8000000004007812 */ /* 0x000fe200078e4813 */
[----:B------:R-:W-:Y:S06]  /*1bf0*/  BRA `(.L_x_47) ;  /* 0x00000000000c7947 */ /* 0x000fec0003800000 */
.L_x_40:
[----:B------:R-:W0:Y:S01]  /*1c00*/  MUFU.RSQ R0, -QNAN ;  /* 0xffc0000000007908 */ /* 0x000e220000001400 */
[----:B------:R-:W-:Y:S05]  /*1c10*/  BRA `(.L_x_47) ;  /* 0x0000000000047947 */ /* 0x000fea0003800000 */
.L_x_39:
[----:B------:R-:W-:-:S07]  /*1c20*/  FADD.FTZ R0, R19, R0 ;  /* 0x0000000013007221 */ /* 0x000fce0000010000 */
.L_x_47:
[----:B------:R-:W-:Y:S05]  /*1c30*/  BSYNC.RECONVERGENT B2 ;  /* 0x0000000000027941 */ /* 0x000fea0003800200 */
.L_x_37:
[----:B------:R-:W-:Y:S02]  /*1c40*/  HFMA2 R5, -RZ, RZ, 0, 0 ;  /* 0x00000000ff057431 */ /* 0x000fe400000001ff */
[----:B------:R-:W-:-:S04]  /*1c50*/  IMAD.MOV.U32 R4, RZ, RZ, R2 ;  /* 0x000000ffff047224 */ /* 0x000fc800078e0002 */
[----:B0-----:R-:W-:Y:S05]  /*1c60*/  RET.REL.NODEC R4 `(_Z26avg_pooling_forward_kernelPKfPfiiiiiii) ;  /* 0xffffffe004e47950 */ /* 0x001fea0003c3ffff */
.L_x_48:
        /* <DEDUP_REMOVED lines=9> */
.L_x_50:


//--------------------- .nv.shared.reserved.0     --------------------------
	.section	.nv.shared.reserved.0,"aw",@nobits
	.weak		__nv_reservedSMEM_offset_0_alias
	.size		__nv_reservedSMEM_offset_0_alias, 0, 64
	.other		__nv_reservedSMEM_offset_0_alias,@"STO_CUDA_RESERVED_SHARED STV_DEFAULT"
__nv_reservedSMEM_offset_0_alias:
	.zero		0
	.zero		64


//--------------------- .nv.constant0._Z27avg_pooling_backward_kernelPfPKfiiiiiiiii --------------------------
	.section	.nv.constant0._Z27avg_pooling_backward_kernelPfPKfiiiiiiiii,"a",@progbits
	.sectionflags	@""
	.align	4
.nv.constant0._Z27avg_pooling_backward_kernelPfPKfiiiiiiiii:
	.zero		948


//--------------------- .nv.constant0._Z26avg_pooling_forward_kernelPKfPfiiiiiii --------------------------
	.section	.nv.constant0._Z26avg_pooling_forward_kernelPKfPfiiiiiii,"a",@progbits
	.sectionflags	@""
	.align	4
.nv.constant0._Z26avg_pooling_forward_kernelPKfPfiiiiiii:
	.zero		940


//--------------------- SYMBOLS --------------------------

	.type		.nv.reservedSmem.offset0,@object
	.size		.nv.reservedSmem.offset0,0x4
